	.target	sm_90a

	.elftype	@"ET_EXEC"


//--------------------- .note.nv.tkinfo           --------------------------
	.section	.note.nv.tkinfo,"",@"SHT_NOTE"
	.sectionflags	@"SHF_NOTE_NV_TKINFO"
	.tkinfo
        /*0018*/ 	.word	0x00000002
        /*0030*/ 	.string	""
        /*0030*/ 	.string	"ptxas"
        /*0030*/ 	.string	"Cuda compilation tools, release 13.0, V13.0.88"
        /*0030*/ 	.string	"Build cuda_13.0.r13.0/compiler.36424714_0"
        /*0030*/ 	.string	"-arch sm_90a -m 64 "



//--------------------- .note.nv.cuinfo           --------------------------
	.section	.note.nv.cuinfo,"",@"SHT_NOTE"
	.sectionflags	@"SHF_NOTE_NV_CUINFO"
        /*0018*/ 	.short	0x0002
        /*001a*/ 	.short	0x005a
        /*001c*/ 	.short	0x0082
	.zero		2


//--------------------- .nv.info                  --------------------------
	.section	.nv.info,"",@"SHT_CUDA_INFO"
	.align	4


	//----- nvinfo : EIATTR_REGCOUNT
	.align		4
        /*0000*/ 	.byte	0x04, 0x2f
        /*0002*/ 	.short	(.L_15 - .L_14)
	.align		4
.L_14:
        /*0004*/ 	.word	index@(_ZN7cutlass13device_kernelINS_4gemm6kernel13GemmUniversalIN4cute5tupleIJiiiiEEENS1_10collective13CollectiveMmaINS1_34MainloopSm90TmaGmmaWarpSpecializedILi2ENS5_IJNS4_1CILi4EEENSA_ILi1EEESC_EEENS1_32KernelTmaWarpSpecializedPingpongEEENS5_IJNSA_ILi64EEENSA_ILi256EEENSA_ILi128EEEEEENS_6half_tENS5_IJlSC_lEEESK_SL_NS4_8TiledMMAINS4_8MMA_AtomIJNS4_4SM904GMMA26MMA_64x256x16_F32F16F16_SSILNSP_5MajorE0ELSR_0ELNSP_7ScaleInE1ELSS_1EEEEEENS4_6LayoutINS5_IJSC_SC_SC_EEENS5_IJNSA_ILi0EEESX_SX_EEEEENS5_IJNS4_10UnderscoreES10_S10_EEEEENS4_13SM90_TMA_LOADENS4_14ComposedLayoutINS4_7SwizzleILi3ELi4ELi3EEENS4_18smem_ptr_flag_bitsILi16EEENSV_INS5_IJNSA_ILi8EEESG_EEENS5_IJSG_SC_EEEEEEEvNS4_8identityENS4_23SM90_TMA_LOAD_MULTICASTES1D_vS1E_EENS_8epilogue10collective6detail29Sm90TmaWarpSpecializedAdapterINS1I_15DefaultEpilogueISK_SL_SL_NS1H_6thread17LinearCombinationISK_Li1EffLNS1M_9ScaleType4KindE0ELNS_15FloatRoundStyleE2ESK_EENS1_15EpilogueDefaultEEEEEvvEEEEvNT_6ParamsE)
        /*0008*/ 	.word	0x000000a8


	//----- nvinfo : EIATTR_FRAME_SIZE
	.align		4
.L_15:
        /*000c*/ 	.byte	0x04, 0x11
        /*000e*/ 	.short	(.L_17 - .L_16)
	.align		4
.L_16:
        /*0010*/ 	.word	index@(_ZN7cutlass13device_kernelINS_4gemm6kernel13GemmUniversalIN4cute5tupleIJiiiiEEENS1_10collective13CollectiveMmaINS1_34MainloopSm90TmaGmmaWarpSpecializedILi2ENS5_IJNS4_1CILi4EEENSA_ILi1EEESC_EEENS1_32KernelTmaWarpSpecializedPingpongEEENS5_IJNSA_ILi64EEENSA_ILi256EEENSA_ILi128EEEEEENS_6half_tENS5_IJlSC_lEEESK_SL_NS4_8TiledMMAINS4_8MMA_AtomIJNS4_4SM904GMMA26MMA_64x256x16_F32F16F16_SSILNSP_5MajorE0ELSR_0ELNSP_7ScaleInE1ELSS_1EEEEEENS4_6LayoutINS5_IJSC_SC_SC_EEENS5_IJNSA_ILi0EEESX_SX_EEEEENS5_IJNS4_10UnderscoreES10_S10_EEEEENS4_13SM90_TMA_LOADENS4_14ComposedLayoutINS4_7SwizzleILi3ELi4ELi3EEENS4_18smem_ptr_flag_bitsILi16EEENSV_INS5_IJNSA_ILi8EEESG_EEENS5_IJSG_SC_EEEEEEEvNS4_8identityENS4_23SM90_TMA_LOAD_MULTICASTES1D_vS1E_EENS_8epilogue10collective6detail29Sm90TmaWarpSpecializedAdapterINS1I_15DefaultEpilogueISK_SL_SL_NS1H_6thread17LinearCombinationISK_Li1EffLNS1M_9ScaleType4KindE0ELNS_15FloatRoundStyleE2ESK_EENS1_15EpilogueDefaultEEEEEvvEEEEvNT_6ParamsE)
        /*0014*/ 	.word	0x00000000


	//----- nvinfo : EIATTR_MIN_STACK_SIZE
	.align		4
.L_17:
        /*0018*/ 	.byte	0x04, 0x12
        /*001a*/ 	.short	(.L_19 - .L_18)
	.align		4
.L_18:
        /*001c*/ 	.word	index@(_ZN7cutlass13device_kernelINS_4gemm6kernel13GemmUniversalIN4cute5tupleIJiiiiEEENS1_10collective13CollectiveMmaINS1_34MainloopSm90TmaGmmaWarpSpecializedILi2ENS5_IJNS4_1CILi4EEENSA_ILi1EEESC_EEENS1_32KernelTmaWarpSpecializedPingpongEEENS5_IJNSA_ILi64EEENSA_ILi256EEENSA_ILi128EEEEEENS_6half_tENS5_IJlSC_lEEESK_SL_NS4_8TiledMMAINS4_8MMA_AtomIJNS4_4SM904GMMA26MMA_64x256x16_F32F16F16_SSILNSP_5MajorE0ELSR_0ELNSP_7ScaleInE1ELSS_1EEEEEENS4_6LayoutINS5_IJSC_SC_SC_EEENS5_IJNSA_ILi0EEESX_SX_EEEEENS5_IJNS4_10UnderscoreES10_S10_EEEEENS4_13SM90_TMA_LOADENS4_14ComposedLayoutINS4_7SwizzleILi3ELi4ELi3EEENS4_18smem_ptr_flag_bitsILi16EEENSV_INS5_IJNSA_ILi8EEESG_EEENS5_IJSG_SC_EEEEEEEvNS4_8identityENS4_23SM90_TMA_LOAD_MULTICASTES1D_vS1E_EENS_8epilogue10collective6detail29Sm90TmaWarpSpecializedAdapterINS1I_15DefaultEpilogueISK_SL_SL_NS1H_6thread17LinearCombinationISK_Li1EffLNS1M_9ScaleType4KindE0ELNS_15FloatRoundStyleE2ESK_EENS1_15EpilogueDefaultEEEEEvvEEEEvNT_6ParamsE)
        /*0020*/ 	.word	0x00000000
.L_19:


//--------------------- .nv.compat                --------------------------
	.section	.nv.compat,"",@"SHT_CUDA_COMPAT_INFO"
	.align	4
        /*0000*/ 	.byte	0x02, 0x09, 0x01, 0x00, 0x02, 0x02, 0x04, 0x00, 0x02, 0x05, 0x05, 0x00, 0x03, 0x07, 0x01, 0x01
        /*0010*/ 	.byte	0x02, 0x03, 0x01, 0x00, 0x02, 0x06, 0x01, 0x00, 0x04, 0x0b, 0x08, 0x00, 0x00, 0x00, 0x00, 0x00
        /*0020*/ 	.byte	0x00, 0x00, 0x00, 0x00


//--------------------- .nv.info._ZN7cutlass13device_kernelINS_4gemm6kernel13GemmUniversalIN4cute5tupleIJiiiiEEENS1_10collective13CollectiveMmaINS1_34MainloopSm90TmaGmmaWarpSpecializedILi2ENS5_IJNS4_1CILi4EEENSA_ILi1EEESC_EEENS1_32KernelTmaWarpSpecializedPingpongEEENS5_IJNSA_ILi64EEENSA_ILi256EEENSA_ILi128EEEEEENS_6half_tENS5_IJlSC_lEEESK_SL_NS4_8TiledMMAINS4_8MMA_AtomIJNS4_4SM904GMMA26MMA_64x256x16_F32F16F16_SSILNSP_5MajorE0ELSR_0ELNSP_7ScaleInE1ELSS_1EEEEEENS4_6LayoutINS5_IJSC_SC_SC_EEENS5_IJNSA_ILi0EEESX_SX_EEEEENS5_IJNS4_10UnderscoreES10_S10_EEEEENS4_13SM90_TMA_LOADENS4_14ComposedLayoutINS4_7SwizzleILi3ELi4ELi3EEENS4_18smem_ptr_flag_bitsILi16EEENSV_INS5_IJNSA_ILi8EEESG_EEENS5_IJSG_SC_EEEEEEEvNS4_8identityENS4_23SM90_TMA_LOAD_MULTICASTES1D_vS1E_EENS_8epilogue10collective6detail29Sm90TmaWarpSpecializedAdapterINS1I_15DefaultEpilogueISK_SL_SL_NS1H_6thread17LinearCombinationISK_Li1EffLNS1M_9ScaleType4KindE0ELNS_15FloatRoundStyleE2ESK_EENS1_15EpilogueDefaultEEEEEvvEEEEvNT_6ParamsE --------------------------
	.section	.nv.info._ZN7cutlass13device_kernelINS_4gemm6kernel13GemmUniversalIN4cute5tupleIJiiiiEEENS1_10collective13CollectiveMmaINS1_34MainloopSm90TmaGmmaWarpSpecializedILi2ENS5_IJNS4_1CILi4EEENSA_ILi1EEESC_EEENS1_32KernelTmaWarpSpecializedPingpongEEENS5_IJNSA_ILi64EEENSA_ILi256EEENSA_ILi128EEEEEENS_6half_tENS5_IJlSC_lEEESK_SL_NS4_8TiledMMAINS4_8MMA_AtomIJNS4_4SM904GMMA26MMA_64x256x16_F32F16F16_SSILNSP_5MajorE0ELSR_0ELNSP_7ScaleInE1ELSS_1EEEEEENS4_6LayoutINS5_IJSC_SC_SC_EEENS5_IJNSA_ILi0EEESX_SX_EEEEENS5_IJNS4_10UnderscoreES10_S10_EEEEENS4_13SM90_TMA_LOADENS4_14ComposedLayoutINS4_7SwizzleILi3ELi4ELi3EEENS4_18smem_ptr_flag_bitsILi16EEENSV_INS5_IJNSA_ILi8EEESG_EEENS5_IJSG_SC_EEEEEEEvNS4_8identityENS4_23SM90_TMA_LOAD_MULTICASTES1D_vS1E_EENS_8epilogue10collective6detail29Sm90TmaWarpSpecializedAdapterINS1I_15DefaultEpilogueISK_SL_SL_NS1H_6thread17LinearCombinationISK_Li1EffLNS1M_9ScaleType4KindE0ELNS_15FloatRoundStyleE2ESK_EENS1_15EpilogueDefaultEEEEEvvEEEEvNT_6ParamsE,"",@"SHT_CUDA_INFO"
	.sectionflags	@""
	.align	4


	//----- nvinfo : EIATTR_CUDA_API_VERSION
	.align		4
        /*0000*/ 	.byte	0x04, 0x37
        /*0002*/ 	.short	(.L_21 - .L_20)
.L_20:
        /*0004*/ 	.word	0x00000082


	//----- nvinfo : EIATTR_KPARAM_INFO
	.align		4
.L_21:
        /*0008*/ 	.byte	0x04, 0x17
        /*000a*/ 	.short	(.L_23 - .L_22)
.L_22:
        /*000c*/ 	.word	0x00000000
        /*0010*/ 	.short	0x0000
        /*0012*/ 	.short	0x0070
        /*0014*/ 	.byte	0x00, 0xf0, 0x01, 0x10


	//----- nvinfo : EIATTR_SPARSE_MMA_MASK
	.align		4
.L_23:
        /*0018*/ 	.byte	0x03, 0x50
        /*001a*/ 	.short	0x0000


	//----- nvinfo : EIATTR_MAXREG_COUNT
	.align		4
        /*001c*/ 	.byte	0x03, 0x1b
        /*001e*/ 	.short	0x00a8


	//----- nvinfo : EIATTR_NUM_BARRIERS
	.align		4
        /*0020*/ 	.byte	0x02, 0x4c
        /*0022*/ 	.byte	0x01
	.zero		1


	//----- nvinfo : EIATTR_EXTERNS
	.align		4
        /*0024*/ 	.byte	0x04, 0x0f
        /*0026*/ 	.short	(.L_25 - .L_24)


	//   ....[0]....
	.align		4
.L_24:
        /*0028*/ 	.word	index@(__assertfail)


	//----- nvinfo : EIATTR_MERCURY_ISA_VERSION
	.align		4
.L_25:
        /*002c*/ 	.byte	0x03, 0x5f
        /*002e*/ 	.short	0x0101


	//----- nvinfo : EIATTR_INT_WARP_WIDE_INSTR_OFFSETS
	.align		4
        /*0030*/ 	.byte	0x04, 0x31
        /*0032*/ 	.short	(.L_27 - .L_26)


	//   ....[0]....
.L_26:
        /*0034*/ 	.word	0x00000590


	//   ....[1]....
        /*0038*/ 	.word	0x000005d0


	//   ....[2]....
        /*003c*/ 	.word	0x00000660


	//   ....[3]....
        /*0040*/ 	.word	0x00000670


	//   ....[4]....
        /*0044*/ 	.word	0x00000690


	//   ....[5]....
        /*0048*/ 	.word	0x000006b0


	//   ....[6]....
        /*004c*/ 	.word	0x000007b0


	//   ....[7]....
        /*0050*/ 	.word	0x000007d0


	//   ....[8]....
        /*0054*/ 	.word	0x00002590


	//----- nvinfo : EIATTR_COOP_GROUP_MASK_REGIDS
	.align		4
.L_27:
        /*0058*/ 	.byte	0x04, 0x29
        /*005a*/ 	.short	(.L_29 - .L_28)


	//   ....[0]....
.L_28:
        /*005c*/ 	.word	0xffffffff


	//   ....[1]....
        /*0060*/ 	.word	0xffffffff


	//   ....[2]....
        /*0064*/ 	.word	0xffffffff


	//   ....[3]....
        /*0068*/ 	.word	0xffffffff


	//   ....[4]....
        /*006c*/ 	.word	0xffffffff


	//   ....[5]....
        /*0070*/ 	.word	0xffffffff


	//   ....[6]....
        /*0074*/ 	.word	0xffffffff


	//----- nvinfo : EIATTR_COOP_GROUP_INSTR_OFFSETS
	.align		4
.L_29:
        /*0078*/ 	.byte	0x04, 0x28
        /*007a*/ 	.short	(.L_31 - .L_30)


	//   ....[0]....
.L_30:
        /*007c*/ 	.word	0x00000060


	//   ....[1]....
        /*0080*/ 	.word	0x00000080


	//   ....[2]....
        /*0084*/ 	.word	0x00000180


	//   ....[3]....
        /*0088*/ 	.word	0x00000370


	//   ....[4]....
        /*008c*/ 	.word	0x000003c0


	//   ....[5]....
        /*0090*/ 	.word	0x00000560


	//   ....[6]....
        /*0094*/ 	.word	0x00000960


	//----- nvinfo : EIATTR_REG_RECONFIG
	.align		4
.L_31:
        /*0098*/ 	.byte	0x01, 0x54
	.zero		2


	//----- nvinfo : EIATTR_SYSCALL_OFFSETS
	.align		4
        /*009c*/ 	.byte	0x04, 0x46
        /*009e*/ 	.short	(.L_33 - .L_32)


	//   ....[0]....
.L_32:
        /*00a0*/ 	.word	0x000018b0


	//----- nvinfo : EIATTR_MBARRIER_INSTR_OFFSETS
	.align		4
.L_33:
        /*00a4*/ 	.byte	0x04, 0x39
        /*00a6*/ 	.short	(.L_35 - .L_34)


	//   ....[0]....
.L_34:
        /*00a8*/ 	.word	0x00000300
        /*00ac*/ 	.word	0x000000ff
        /*00b0*/ 	.word	0x00000000
        /*00b4*/ 	.short	0x0100
        /*00b6*/ 	.byte	0x07
	.zero		1


	//   ....[1]....
        /*00b8*/ 	.word	0x00000310
        /*00bc*/ 	.word	0x000000ff
        /*00c0*/ 	.word	0x00000010
        /*00c4*/ 	.short	0x0100
        /*00c6*/ 	.byte	0x07
	.zero		1


	//   ....[2]....
        /*00c8*/ 	.word	0x00000320
        /*00cc*/ 	.word	0x000000ff
        /*00d0*/ 	.word	0x00000008
        /*00d4*/ 	.short	0x0100
        /*00d6*/ 	.byte	0x07
	.zero		1


	//   ....[3]....
        /*00d8*/ 	.word	0x00000330
        /*00dc*/ 	.word	0x000000ff
        /*00e0*/ 	.word	0x00000018
        /*00e4*/ 	.short	0x0100
        /*00e6*/ 	.byte	0x07
	.zero		1


	//   ....[4]....
        /*00e8*/ 	.word	0x00000820
        /*00ec*/ 	.word	0x000000ff
        /*00f0*/ 	.word	0x00000050
        /*00f4*/ 	.short	0x0100
        /*00f6*/ 	.byte	0x0c
	.zero		1


	//   ....[5]....
        /*00f8*/ 	.word	0x00000880
        /*00fc*/ 	.word	0x000000ff
        /*0100*/ 	.word	0x00000058
        /*0104*/ 	.short	0x0100
        /*0106*/ 	.byte	0x0c
	.zero		1


	//   ....[6]....
        /*0108*/ 	.word	0x000008b0
        /*010c*/ 	.word	0x000000ff
        /*0110*/ 	.word	0x00000030
        /*0114*/ 	.short	0x0100
        /*0116*/ 	.byte	0x0d
	.zero		1


	//   ....[7]....
        /*0118*/ 	.word	0x000008f0
        /*011c*/ 	.word	0x000000ff
        /*0120*/ 	.word	0x00000038
        /*0124*/ 	.short	0x0100
        /*0126*/ 	.byte	0x0d
	.zero		1


	//   ....[8]....
        /*0128*/ 	.word	0x00000900
        /*012c*/ 	.word	0x000000ff
        /*0130*/ 	.word	0x00000040
        /*0134*/ 	.short	0x0100
        /*0136*/ 	.byte	0x0d
	.zero		1


	//   ....[9]....
        /*0138*/ 	.word	0x00000910
        /*013c*/ 	.word	0x000000ff
        /*0140*/ 	.word	0x00000048
        /*0144*/ 	.short	0x0100
        /*0146*/ 	.byte	0x0d
	.zero		1


	//   ....[10]....
        /*0148*/ 	.word	0x00001790
        /*014c*/ 	.word	0x0000009d
        /*0150*/ 	.word	0x00000000
        /*0154*/ 	.short	0x010a
        /*0156*/ 	.byte	0x2d
	.zero		1


	//   ....[11]....
        /*0158*/ 	.word	0x00001940
        /*015c*/ 	.word	0x00000003
        /*0160*/ 	.word	0x00000000
        /*0164*/ 	.short	0x010a
        /*0166*/ 	.byte	0x3f
	.zero		1


	//   ....[12]....
        /*0168*/ 	.word	0x000019a0
        /*016c*/ 	.word	0x00000003
        /*0170*/ 	.word	0x00000000
        /*0174*/ 	.short	0x010a
        /*0176*/ 	.byte	0x3f
	.zero		1


	//   ....[13]....
        /*0178*/ 	.word	0x00001f30
        /*017c*/ 	.word	0x000000ff
        /*0180*/ 	.word	0x00000000
        /*0184*/ 	.short	0x010a
        /*0186*/ 	.byte	0x07
	.zero		1


	//   ....[14]....
        /*0188*/ 	.word	0x00001f70
        /*018c*/ 	.word	0x000000ff
        /*0190*/ 	.word	0x00000000
        /*0194*/ 	.short	0x010a
        /*0196*/ 	.byte	0x07
	.zero		1


	//   ....[15]....
        /*0198*/ 	.word	0x00002410
        /*019c*/ 	.word	0x00000004
        /*01a0*/ 	.word	0x00000000
        /*01a4*/ 	.short	0x0101
        /*01a6*/ 	.byte	0x3f
	.zero		1


	//   ....[16]....
        /*01a8*/ 	.word	0x00002510
        /*01ac*/ 	.word	0x0000009e
        /*01b0*/ 	.word	0x00000000
        /*01b4*/ 	.short	0x0101
        /*01b6*/ 	.byte	0x2e
	.zero		1


	//   ....[17]....
        /*01b8*/ 	.word	0x00002610
        /*01bc*/ 	.word	0x00000000
        /*01c0*/ 	.word	0x00000000
        /*01c4*/ 	.short	0x0101
        /*01c6*/ 	.byte	0x3f
	.zero		1


	//   ....[18]....
        /*01c8*/ 	.word	0x000026d0
        /*01cc*/ 	.word	0x0000009d
        /*01d0*/ 	.word	0x00000010
        /*01d4*/ 	.short	0x010a
        /*01d6*/ 	.byte	0x2d
	.zero		1


	//   ....[19]....
        /*01d8*/ 	.word	0x0000a490
        /*01dc*/ 	.word	0x000000a0
        /*01e0*/ 	.word	0x00000000
        /*01e4*/ 	.short	0x0101
        /*01e6*/ 	.byte	0x2e
	.zero		1


	//   ....[20]....
        /*01e8*/ 	.word	0x0000aec0
        /*01ec*/ 	.word	0x0000000c
        /*01f0*/ 	.word	0x00000010
        /*01f4*/ 	.short	0x010a
        /*01f6*/ 	.byte	0x3f
	.zero		1


	//   ....[21]....
        /*01f8*/ 	.word	0x0000b340
        /*01fc*/ 	.word	0x00000003
        /*0200*/ 	.word	0x00000058
        /*0204*/ 	.short	0x0101
        /*0206*/ 	.byte	0x3f
	.zero		1


	//   ....[22]....
        /*0208*/ 	.word	0x0000bab0
        /*020c*/ 	.word	0x00000007
        /*0210*/ 	.word	0x00000000
        /*0214*/ 	.short	0x010a
        /*0216*/ 	.byte	0x3f
	.zero		1


	//   ....[23]....
        /*0218*/ 	.word	0x0000bb30
        /*021c*/ 	.word	0x00000003
        /*0220*/ 	.word	0x00000000
        /*0224*/ 	.short	0x010a
        /*0226*/ 	.byte	0x3f
	.zero		1


	//   ....[24]....
        /*0228*/ 	.word	0x0000bb90
        /*022c*/ 	.word	0x0000009f
        /*0230*/ 	.word	0x00000000
        /*0234*/ 	.short	0x010a
        /*0236*/ 	.byte	0x3f
	.zero		1


	//   ....[25]....
        /*0238*/ 	.word	0x0000bbe0
        /*023c*/ 	.word	0x00000003
        /*0240*/ 	.word	0x00000000
        /*0244*/ 	.short	0x010a
        /*0246*/ 	.byte	0x3f
	.zero		1


	//   ....[26]....
        /*0248*/ 	.word	0x0000bc40
        /*024c*/ 	.word	0x00000005
        /*0250*/ 	.word	0x00000000
        /*0254*/ 	.short	0x010a
        /*0256*/ 	.byte	0x3f
	.zero		1


	//   ....[27]....
        /*0258*/ 	.word	0x0000bc90
        /*025c*/ 	.word	0x0000009f
        /*0260*/ 	.word	0x00000010
        /*0264*/ 	.short	0x010a
        /*0266*/ 	.byte	0x3f
	.zero		1


	//   ....[28]....
        /*0268*/ 	.word	0x0000bd60
        /*026c*/ 	.word	0x0000000c
        /*0270*/ 	.word	0x00000010
        /*0274*/ 	.short	0x010a
        /*0276*/ 	.byte	0x3f
	.zero		1


	//   ....[29]....
        /*0278*/ 	.word	0x0000be30
        /*027c*/ 	.word	0x00000007
        /*0280*/ 	.word	0x00000000
        /*0284*/ 	.short	0x010a
        /*0286*/ 	.byte	0x3f
	.zero		1


	//----- nvinfo : EIATTR_NUM_MBARRIERS
	.align		4
.L_35:
        /*0288*/ 	.byte	0x03, 0x38
        /*028a*/ 	.short	0x000a


	//----- nvinfo : EIATTR_EXIT_INSTR_OFFSETS
	.align		4
        /*028c*/ 	.byte	0x04, 0x1c
        /*028e*/ 	.short	(.L_37 - .L_36)


	//   ....[0]....
.L_36:
        /*0290*/ 	.word	0x00001470


	//   ....[1]....
        /*0294*/ 	.word	0x000014d0


	//   ....[2]....
        /*0298*/ 	.word	0x0000aba0


	//   ....[3]....
        /*029c*/ 	.word	0x0000abd0


	//   ....[4]....
        /*02a0*/ 	.word	0x0000bb80


	//----- nvinfo : EIATTR_MAX_THREADS
	.align		4
.L_37:
        /*02a4*/ 	.byte	0x04, 0x05
        /*02a6*/ 	.short	(.L_39 - .L_38)
.L_38:
        /*02a8*/ 	.word	0x00000180
        /*02ac*/ 	.word	0x00000001
        /*02b0*/ 	.word	0x00000001


	//----- nvinfo : EIATTR_CRS_STACK_SIZE
	.align		4
.L_39:
        /*02b4*/ 	.byte	0x04, 0x1e
        /*02b6*/ 	.short	(.L_41 - .L_40)
.L_40:
        /*02b8*/ 	.word	0x00000000


	//----- nvinfo : EIATTR_CBANK_PARAM_SIZE
	.align		4
.L_41:
        /*02bc*/ 	.byte	0x03, 0x19
        /*02be*/ 	.short	0x0470


	//----- nvinfo : EIATTR_PARAM_CBANK
	.align		4
        /*02c0*/ 	.byte	0x04, 0x0a
        /*02c2*/ 	.short	(.L_43 - .L_42)
	.align		4
.L_42:
        /*02c4*/ 	.word	index@(.nv.constant0._ZN7cutlass13device_kernelINS_4gemm6kernel13GemmUniversalIN4cute5tupleIJiiiiEEENS1_10collective13CollectiveMmaINS1_34MainloopSm90TmaGmmaWarpSpecializedILi2ENS5_IJNS4_1CILi4EEENSA_ILi1EEESC_EEENS1_32KernelTmaWarpSpecializedPingpongEEENS5_IJNSA_ILi64EEENSA_ILi256EEENSA_ILi128EEEEEENS_6half_tENS5_IJlSC_lEEESK_SL_NS4_8TiledMMAINS4_8MMA_AtomIJNS4_4SM904GMMA26MMA_64x256x16_F32F16F16_SSILNSP_5MajorE0ELSR_0ELNSP_7ScaleInE1ELSS_1EEEEEENS4_6LayoutINS5_IJSC_SC_SC_EEENS5_IJNSA_ILi0EEESX_SX_EEEEENS5_IJNS4_10UnderscoreES10_S10_EEEEENS4_13SM90_TMA_LOADENS4_14ComposedLayoutINS4_7SwizzleILi3ELi4ELi3EEENS4_18smem_ptr_flag_bitsILi16EEENSV_INS5_IJNSA_ILi8EEESG_EEENS5_IJSG_SC_EEEEEEEvNS4_8identityENS4_23SM90_TMA_LOAD_MULTICASTES1D_vS1E_EENS_8epilogue10collective6detail29Sm90TmaWarpSpecializedAdapterINS1I_15DefaultEpilogueISK_SL_SL_NS1H_6thread17LinearCombinationISK_Li1EffLNS1M_9ScaleType4KindE0ELNS_15FloatRoundStyleE2ESK_EENS1_15EpilogueDefaultEEEEEvvEEEEvNT_6ParamsE)
        /*02c8*/ 	.short	0x0210
        /*02ca*/ 	.short	0x0470


	//----- nvinfo : EIATTR_SW_WAR
	.align		4
.L_43:
        /*02cc*/ 	.byte	0x04, 0x36
        /*02ce*/ 	.short	(.L_45 - .L_44)
.L_44:
        /*02d0*/ 	.word	0x00000008
.L_45:


//--------------------- .nv.callgraph             --------------------------
	.section	.nv.callgraph,"",@"SHT_CUDA_CALLGRAPH"
	.align	4
	.sectionentsize	8
	.align		4
        /*0000*/ 	.word	0x00000000
	.align		4
        /*0004*/ 	.word	0xffffffff
	.align		4
        /*0008*/ 	.word	index@(_ZN7cutlass13device_kernelINS_4gemm6kernel13GemmUniversalIN4cute5tupleIJiiiiEEENS1_10collective13CollectiveMmaINS1_34MainloopSm90TmaGmmaWarpSpecializedILi2ENS5_IJNS4_1CILi4EEENSA_ILi1EEESC_EEENS1_32KernelTmaWarpSpecializedPingpongEEENS5_IJNSA_ILi64EEENSA_ILi256EEENSA_ILi128EEEEEENS_6half_tENS5_IJlSC_lEEESK_SL_NS4_8TiledMMAINS4_8MMA_AtomIJNS4_4SM904GMMA26MMA_64x256x16_F32F16F16_SSILNSP_5MajorE0ELSR_0ELNSP_7ScaleInE1ELSS_1EEEEEENS4_6LayoutINS5_IJSC_SC_SC_EEENS5_IJNSA_ILi0EEESX_SX_EEEEENS5_IJNS4_10UnderscoreES10_S10_EEEEENS4_13SM90_TMA_LOADENS4_14ComposedLayoutINS4_7SwizzleILi3ELi4ELi3EEENS4_18smem_ptr_flag_bitsILi16EEENSV_INS5_IJNSA_ILi8EEESG_EEENS5_IJSG_SC_EEEEEEEvNS4_8identityENS4_23SM90_TMA_LOAD_MULTICASTES1D_vS1E_EENS_8epilogue10collective6detail29Sm90TmaWarpSpecializedAdapterINS1I_15DefaultEpilogueISK_SL_SL_NS1H_6thread17LinearCombinationISK_Li1EffLNS1M_9ScaleType4KindE0ELNS_15FloatRoundStyleE2ESK_EENS1_15EpilogueDefaultEEEEEvvEEEEvNT_6ParamsE)
	.align		4
        /*000c*/ 	.word	index@(__assertfail)
	.align		4
        /*0010*/ 	.word	0x00000000
	.align		4
        /*0014*/ 	.word	0xfffffffe
	.align		4
        /*0018*/ 	.word	0x00000000
	.align		4
        /*001c*/ 	.word	0xfffffffd
	.align		4
        /*0020*/ 	.word	0x00000000
	.align		4
        /*0024*/ 	.word	0xfffffffc


//--------------------- .nv.constant4             --------------------------
	.section	.nv.constant4,"a",@progbits
	.align	8
	.align		8
.nv.constant4:
        /*0000*/ 	.dword	__assertfail
	.align		8
        /*0008*/ 	.dword	__unnamed_1
	.align		8
        /*0010*/ 	.dword	_ZN40_INTERNAL_52d24b05_4_k_cu_9feae1d6_247734cuda3std3__45__cpo5beginE
	.align		8
        /*0018*/ 	.dword	_ZN40_INTERNAL_52d24b05_4_k_cu_9feae1d6_247734cuda3std3__45__cpo3endE
	.align		8
        /*0020*/ 	.dword	_ZN40_INTERNAL_52d24b05_4_k_cu_9feae1d6_247734cuda3std3__45__cpo6cbeginE
	.align		8
        /*0028*/ 	.dword	_ZN40_INTERNAL_52d24b05_4_k_cu_9feae1d6_247734cuda3std3__45__cpo4cendE
	.align		8
        /*0030*/ 	.dword	_ZN40_INTERNAL_52d24b05_4_k_cu_9feae1d6_247734cuda3std3__442_GLOBAL__N__52d24b05_4_k_cu_9feae1d6_247736ignoreE
	.align		8
        /*0038*/ 	.dword	_ZN40_INTERNAL_52d24b05_4_k_cu_9feae1d6_247734cuda3std3__419piecewise_constructE
	.align		8
        /*0040*/ 	.dword	_ZN40_INTERNAL_52d24b05_4_k_cu_9feae1d6_247734cuda3std3__48in_placeE
	.align		8
        /*0048*/ 	.dword	_ZN40_INTERNAL_52d24b05_4_k_cu_9feae1d6_247734cuda3std6ranges3__45__cpo4swapE
	.align		8
        /*0050*/ 	.dword	_ZN40_INTERNAL_52d24b05_4_k_cu_9feae1d6_247734cuda3std6ranges3__45__cpo9iter_moveE
	.align		8
        /*0058*/ 	.dword	_ZN40_INTERNAL_52d24b05_4_k_cu_9feae1d6_247734cute7productE
	.align		8
        /*0060*/ 	.dword	_ZN40_INTERNAL_52d24b05_4_k_cu_9feae1d6_247734cute1_E
	.align		8
        /*0068*/ 	.dword	$str$22
	.align		8
        /*0070*/ 	.dword	$str$23


//--------------------- .text._ZN7cutlass13device_kernelINS_4gemm6kernel13GemmUniversalIN4cute5tupleIJiiiiEEENS1_10collective13CollectiveMmaINS1_34MainloopSm90TmaGmmaWarpSpecializedILi2ENS5_IJNS4_1CILi4EEENSA_ILi1EEESC_EEENS1_32KernelTmaWarpSpecializedPingpongEEENS5_IJNSA_ILi64EEENSA_ILi256EEENSA_ILi128EEEEEENS_6half_tENS5_IJlSC_lEEESK_SL_NS4_8TiledMMAINS4_8MMA_AtomIJNS4_4SM904GMMA26MMA_64x256x16_F32F16F16_SSILNSP_5MajorE0ELSR_0ELNSP_7ScaleInE1ELSS_1EEEEEENS4_6LayoutINS5_IJSC_SC_SC_EEENS5_IJNSA_ILi0EEESX_SX_EEEEENS5_IJNS4_10UnderscoreES10_S10_EEEEENS4_13SM90_TMA_LOADENS4_14ComposedLayoutINS4_7SwizzleILi3ELi4ELi3EEENS4_18smem_ptr_flag_bitsILi16EEENSV_INS5_IJNSA_ILi8EEESG_EEENS5_IJSG_SC_EEEEEEEvNS4_8identityENS4_23SM90_TMA_LOAD_MULTICASTES1D_vS1E_EENS_8epilogue10collective6detail29Sm90TmaWarpSpecializedAdapterINS1I_15DefaultEpilogueISK_SL_SL_NS1H_6thread17LinearCombinationISK_Li1EffLNS1M_9ScaleType4KindE0ELNS_15FloatRoundStyleE2ESK_EENS1_15EpilogueDefaultEEEEEvvEEEEvNT_6ParamsE --------------------------
	.section	.text._ZN7cutlass13device_kernelINS_4gemm6kernel13GemmUniversalIN4cute5tupleIJiiiiEEENS1_10collective13CollectiveMmaINS1_34MainloopSm90TmaGmmaWarpSpecializedILi2ENS5_IJNS4_1CILi4EEENSA_ILi1EEESC_EEENS1_32KernelTmaWarpSpecializedPingpongEEENS5_IJNSA_ILi64EEENSA_ILi256EEENSA_ILi128EEEEEENS_6half_tENS5_IJlSC_lEEESK_SL_NS4_8TiledMMAINS4_8MMA_AtomIJNS4_4SM904GMMA26MMA_64x256x16_F32F16F16_SSILNSP_5MajorE0ELSR_0ELNSP_7ScaleInE1ELSS_1EEEEEENS4_6LayoutINS5_IJSC_SC_SC_EEENS5_IJNSA_ILi0EEESX_SX_EEEEENS5_IJNS4_10UnderscoreES10_S10_EEEEENS4_13SM90_TMA_LOADENS4_14ComposedLayoutINS4_7SwizzleILi3ELi4ELi3EEENS4_18smem_ptr_flag_bitsILi16EEENSV_INS5_IJNSA_ILi8EEESG_EEENS5_IJSG_SC_EEEEEEEvNS4_8identityENS4_23SM90_TMA_LOAD_MULTICASTES1D_vS1E_EENS_8epilogue10collective6detail29Sm90TmaWarpSpecializedAdapterINS1I_15DefaultEpilogueISK_SL_SL_NS1H_6thread17LinearCombinationISK_Li1EffLNS1M_9ScaleType4KindE0ELNS_15FloatRoundStyleE2ESK_EENS1_15EpilogueDefaultEEEEEvvEEEEvNT_6ParamsE,"ax",@progbits
	.align	128
.text._ZN7cutlass13device_kernelINS_4gemm6kernel13GemmUniversalIN4cute5tupleIJiiiiEEENS1_10collective13CollectiveMmaINS1_34MainloopSm90TmaGmmaWarpSpecializedILi2ENS5_IJNS4_1CILi4EEENSA_ILi1EEESC_EEENS1_32KernelTmaWarpSpecializedPingpongEEENS5_IJNSA_ILi64EEENSA_ILi256EEENSA_ILi128EEEEEENS_6half_tENS5_IJlSC_lEEESK_SL_NS4_8TiledMMAINS4_8MMA_AtomIJNS4_4SM904GMMA26MMA_64x256x16_F32F16F16_SSILNSP_5MajorE0ELSR_0ELNSP_7ScaleInE1ELSS_1EEEEEENS4_6LayoutINS5_IJSC_SC_SC_EEENS5_IJNSA_ILi0EEESX_SX_EEEEENS5_IJNS4_10UnderscoreES10_S10_EEEEENS4_13SM90_TMA_LOADENS4_14ComposedLayoutINS4_7SwizzleILi3ELi4ELi3EEENS4_18smem_ptr_flag_bitsILi16EEENSV_INS5_IJNSA_ILi8EEESG_EEENS5_IJSG_SC_EEEEEEEvNS4_8identityENS4_23SM90_TMA_LOAD_MULTICASTES1D_vS1E_EENS_8epilogue10collective6detail29Sm90TmaWarpSpecializedAdapterINS1I_15DefaultEpilogueISK_SL_SL_NS1H_6thread17LinearCombinationISK_Li1EffLNS1M_9ScaleType4KindE0ELNS_15FloatRoundStyleE2ESK_EENS1_15EpilogueDefaultEEEEEvvEEEEvNT_6ParamsE:
        .type           _ZN7cutlass13device_kernelINS_4gemm6kernel13GemmUniversalIN4cute5tupleIJiiiiEEENS1_10collective13CollectiveMmaINS1_34MainloopSm90TmaGmmaWarpSpecializedILi2ENS5_IJNS4_1CILi4EEENSA_ILi1EEESC_EEENS1_32KernelTmaWarpSpecializedPingpongEEENS5_IJNSA_ILi64EEENSA_ILi256EEENSA_ILi128EEEEEENS_6half_tENS5_IJlSC_lEEESK_SL_NS4_8TiledMMAINS4_8MMA_AtomIJNS4_4SM904GMMA26MMA_64x256x16_F32F16F16_SSILNSP_5MajorE0ELSR_0ELNSP_7ScaleInE1ELSS_1EEEEEENS4_6LayoutINS5_IJSC_SC_SC_EEENS5_IJNSA_ILi0EEESX_SX_EEEEENS5_IJNS4_10UnderscoreES10_S10_EEEEENS4_13SM90_TMA_LOADENS4_14ComposedLayoutINS4_7SwizzleILi3ELi4ELi3EEENS4_18smem_ptr_flag_bitsILi16EEENSV_INS5_IJNSA_ILi8EEESG_EEENS5_IJSG_SC_EEEEEEEvNS4_8identityENS4_23SM90_TMA_LOAD_MULTICASTES1D_vS1E_EENS_8epilogue10collective6detail29Sm90TmaWarpSpecializedAdapterINS1I_15DefaultEpilogueISK_SL_SL_NS1H_6thread17LinearCombinationISK_Li1EffLNS1M_9ScaleType4KindE0ELNS_15FloatRoundStyleE2ESK_EENS1_15EpilogueDefaultEEEEEvvEEEEvNT_6ParamsE,@function
        .size           _ZN7cutlass13device_kernelINS_4gemm6kernel13GemmUniversalIN4cute5tupleIJiiiiEEENS1_10collective13CollectiveMmaINS1_34MainloopSm90TmaGmmaWarpSpecializedILi2ENS5_IJNS4_1CILi4EEENSA_ILi1EEESC_EEENS1_32KernelTmaWarpSpecializedPingpongEEENS5_IJNSA_ILi64EEENSA_ILi256EEENSA_ILi128EEEEEENS_6half_tENS5_IJlSC_lEEESK_SL_NS4_8TiledMMAINS4_8MMA_AtomIJNS4_4SM904GMMA26MMA_64x256x16_F32F16F16_SSILNSP_5MajorE0ELSR_0ELNSP_7ScaleInE1ELSS_1EEEEEENS4_6LayoutINS5_IJSC_SC_SC_EEENS5_IJNSA_ILi0EEESX_SX_EEEEENS5_IJNS4_10UnderscoreES10_S10_EEEEENS4_13SM90_TMA_LOADENS4_14ComposedLayoutINS4_7SwizzleILi3ELi4ELi3EEENS4_18smem_ptr_flag_bitsILi16EEENSV_INS5_IJNSA_ILi8EEESG_EEENS5_IJSG_SC_EEEEEEEvNS4_8identityENS4_23SM90_TMA_LOAD_MULTICASTES1D_vS1E_EENS_8epilogue10collective6detail29Sm90TmaWarpSpecializedAdapterINS1I_15DefaultEpilogueISK_SL_SL_NS1H_6thread17LinearCombinationISK_Li1EffLNS1M_9ScaleType4KindE0ELNS_15FloatRoundStyleE2ESK_EENS1_15EpilogueDefaultEEEEEvvEEEEvNT_6ParamsE,(.L_x_324 - _ZN7cutlass13device_kernelINS_4gemm6kernel13GemmUniversalIN4cute5tupleIJiiiiEEENS1_10collective13CollectiveMmaINS1_34MainloopSm90TmaGmmaWarpSpecializedILi2ENS5_IJNS4_1CILi4EEENSA_ILi1EEESC_EEENS1_32KernelTmaWarpSpecializedPingpongEEENS5_IJNSA_ILi64EEENSA_ILi256EEENSA_ILi128EEEEEENS_6half_tENS5_IJlSC_lEEESK_SL_NS4_8TiledMMAINS4_8MMA_AtomIJNS4_4SM904GMMA26MMA_64x256x16_F32F16F16_SSILNSP_5MajorE0ELSR_0ELNSP_7ScaleInE1ELSS_1EEEEEENS4_6LayoutINS5_IJSC_SC_SC_EEENS5_IJNSA_ILi0EEESX_SX_EEEEENS5_IJNS4_10UnderscoreES10_S10_EEEEENS4_13SM90_TMA_LOADENS4_14ComposedLayoutINS4_7SwizzleILi3ELi4ELi3EEENS4_18smem_ptr_flag_bitsILi16EEENSV_INS5_IJNSA_ILi8EEESG_EEENS5_IJSG_SC_EEEEEEEvNS4_8identityENS4_23SM90_TMA_LOAD_MULTICASTES1D_vS1E_EENS_8epilogue10collective6detail29Sm90TmaWarpSpecializedAdapterINS1I_15DefaultEpilogueISK_SL_SL_NS1H_6thread17LinearCombinationISK_Li1EffLNS1M_9ScaleType4KindE0ELNS_15FloatRoundStyleE2ESK_EENS1_15EpilogueDefaultEEEEEvvEEEEvNT_6ParamsE)
        .other          _ZN7cutlass13device_kernelINS_4gemm6kernel13GemmUniversalIN4cute5tupleIJiiiiEEENS1_10collective13CollectiveMmaINS1_34MainloopSm90TmaGmmaWarpSpecializedILi2ENS5_IJNS4_1CILi4EEENSA_ILi1EEESC_EEENS1_32KernelTmaWarpSpecializedPingpongEEENS5_IJNSA_ILi64EEENSA_ILi256EEENSA_ILi128EEEEEENS_6half_tENS5_IJlSC_lEEESK_SL_NS4_8TiledMMAINS4_8MMA_AtomIJNS4_4SM904GMMA26MMA_64x256x16_F32F16F16_SSILNSP_5MajorE0ELSR_0ELNSP_7ScaleInE1ELSS_1EEEEEENS4_6LayoutINS5_IJSC_SC_SC_EEENS5_IJNSA_ILi0EEESX_SX_EEEEENS5_IJNS4_10UnderscoreES10_S10_EEEEENS4_13SM90_TMA_LOADENS4_14ComposedLayoutINS4_7SwizzleILi3ELi4ELi3EEENS4_18smem_ptr_flag_bitsILi16EEENSV_INS5_IJNSA_ILi8EEESG_EEENS5_IJSG_SC_EEEEEEEvNS4_8identityENS4_23SM90_TMA_LOAD_MULTICASTES1D_vS1E_EENS_8epilogue10collective6detail29Sm90TmaWarpSpecializedAdapterINS1I_15DefaultEpilogueISK_SL_SL_NS1H_6thread17LinearCombinationISK_Li1EffLNS1M_9ScaleType4KindE0ELNS_15FloatRoundStyleE2ESK_EENS1_15EpilogueDefaultEEEEEvvEEEEvNT_6ParamsE,@"STO_CUDA_ENTRY STV_DEFAULT"
_ZN7cutlass13device_kernelINS_4gemm6kernel13GemmUniversalIN4cute5tupleIJiiiiEEENS1_10collective13CollectiveMmaINS1_34MainloopSm90TmaGmmaWarpSpecializedILi2ENS5_IJNS4_1CILi4EEENSA_ILi1EEESC_EEENS1_32KernelTmaWarpSpecializedPingpongEEENS5_IJNSA_ILi64EEENSA_ILi256EEENSA_ILi128EEEEEENS_6half_tENS5_IJlSC_lEEESK_SL_NS4_8TiledMMAINS4_8MMA_AtomIJNS4_4SM904GMMA26MMA_64x256x16_F32F16F16_SSILNSP_5MajorE0ELSR_0ELNSP_7ScaleInE1ELSS_1EEEEEENS4_6LayoutINS5_IJSC_SC_SC_EEENS5_IJNSA_ILi0EEESX_SX_EEEEENS5_IJNS4_10UnderscoreES10_S10_EEEEENS4_13SM90_TMA_LOADENS4_14ComposedLayoutINS4_7SwizzleILi3ELi4ELi3EEENS4_18smem_ptr_flag_bitsILi16EEENSV_INS5_IJNSA_ILi8EEESG_EEENS5_IJSG_SC_EEEEEEEvNS4_8identityENS4_23SM90_TMA_LOAD_MULTICASTES1D_vS1E_EENS_8epilogue10collective6detail29Sm90TmaWarpSpecializedAdapterINS1I_15DefaultEpilogueISK_SL_SL_NS1H_6thread17LinearCombinationISK_Li1EffLNS1M_9ScaleType4KindE0ELNS_15FloatRoundStyleE2ESK_EENS1_15EpilogueDefaultEEEEEvvEEEEvNT_6ParamsE:
[----:B------:R-:W0:Y:S01]  /*0000*/  LDC R1, c[0x0][0x28] ;  /* 0x00000a00ff017b82 */ /* 0x000e220000000800 */
[----:B------:R-:W1:Y:S01]  /*0010*/  S2R R3, SR_TID.X ;  /* 0x0000000000037919 */ /* 0x000e620000002100 */
[----:B------:R-:W-:Y:S01]  /*0020*/  ELECT P0, URZ, PT ;  /* 0x00000000003f782f */ /* 0x000fe20003800000 */
[----:B------:R-:W-:Y:S01]  /*0030*/  BSSY B0, `(.L_x_0) ;  /* 0x0000014000007945 */ /* 0x000fe20003800000 */
[--C-:B-1----:R-:W-:Y:S02]  /*0040*/  SHF.R.U32.HI R0, RZ, 0x5, R3.reuse ;  /* 0x00000005ff007819 */ /* 0x102fe40000011603 */
[----:B------:R-:W-:-:S03]  /*0050*/  SHF.R.U32.HI R5, RZ, 0x7, R3 ;  /* 0x00000007ff057819 */ /* 0x000fc60000011603 */
[----:B------:R-:W1:Y:S02]  /*0060*/  SHFL.IDX PT, R2, R0, RZ, 0x1f ;  /* 0x00001fff00027589 */ /* 0x000e6400000e0000 */
[----:B-1----:R-:W-:Y:S02]  /*0070*/  R2UR UR6, R2 ;  /* 0x00000000020672ca */ /* 0x002fe400000e0000 */
[----:B------:R1:W2:Y:S11]  /*0080*/  SHFL.IDX PT, R2, R5, RZ, 0x1f ;  /* 0x00001fff05027589 */ /* 0x0002b600000e0000 */
[----:B------:R-:W-:-:S02]  /*0090*/  USHF.R.S32.HI UR4, URZ, 0x1f, UR6 ;  /* 0x0000001f3f047899 */ /* 0x000fc40008011406 */
[----:B------:R-:W-:Y:S02]  /*00a0*/  ISETP.NE.OR P0, PT, RZ, UR6, !P0 ;  /* 0x00000006ff007c0c */ /* 0x000fe4000c705670 */
[----:B------:R-:W-:-:S04]  /*00b0*/  ULEA.HI UR4, UR4, UR6, URZ, 0x2 ;  /* 0x0000000604047291 */ /* 0x000fc8000f8f103f */
[----:B------:R-:W-:-:S04]  /*00c0*/  ULOP3.LUT UR4, UR4, 0xfffffffc, URZ, 0xc0, !UPT ;  /* 0xfffffffc04047892 */ /* 0x000fc8000f8ec03f */
[----:B------:R-:W-:-:S03]  /*00d0*/  UIADD3 UR6, UR6, -UR4, URZ ;  /* 0x8000000406067290 */ /* 0x000fc6000fffe03f */
[----:B012---:R-:W-:Y:S09]  /*00e0*/  @P0 BRA `(.L_x_1) ;  /* 0x0000000000200947 */ /* 0x007ff20003800000 */
[----:B------:R-:W-:Y:S02]  /*00f0*/  ULDC.64 UR4, c[0x0][0x198] ;  /* 0x0000660000047ab9 */ /* 0x000fe40000000a00 */
[----:B------:R-:W-:Y:S02]  /*0100*/  UIADD3 UR8, UP0, UR4, 0xf0, URZ ;  /* 0x000000f004087890 */ /* 0x000fe4000ff1e03f */
[----:B------:R-:W-:Y:S02]  /*0110*/  UIADD3 UR4, UP1, UR4, 0x1f0, URZ ;  /* 0x000001f004047890 */ /* 0x000fe4000ff3e03f */
[----:B------:R-:W-:Y:S02]  /*0120*/  UIADD3.X UR9, URZ, UR5, URZ, UP0, !UPT ;  /* 0x000000053f097290 */ /* 0x000fe400087fe43f */
[----:B------:R-:W-:-:S07]  /*0130*/  UIADD3.X UR5, URZ, UR5, URZ, UP1, !UPT ;  /* 0x000000053f057290 */ /* 0x000fce0008ffe43f */
[----:B------:R0:W-:Y:S02]  /*0140*/  UTMACCTL.PF [UR8] ;  /* 0x00000000080079b9 */ /* 0x0001e40008040000 */
[----:B------:R0:W-:Y:S02]  /*0150*/  UTMACCTL.PF [UR4] ;  /* 0x00000000040079b9 */ /* 0x0001e40008040000 */
[----:B0-----:R-:W-:Y:S01]  /*0160*/  NOP ;  /* 0x0000000000007918 */ /* 0x001fe20000000000 */
.L_x_1:
[----:B------:R-:W-:Y:S05]  /*0170*/  BSYNC B0 ;  /* 0x0000000000007941 */ /* 0x000fea0003800000 */
.L_x_0:
[----:B------:R-:W0:Y:S01]  /*0180*/  SHFL.IDX PT, R6, R0, RZ, 0x1f ;  /* 0x00001fff00067589 */ /* 0x000e2200000e0000 */
[----:B------:R-:W-:Y:S01]  /*0190*/  R2UR UR19, R2 ;  /* 0x00000000021372ca */ /* 0x000fe200000e0000 */
[----:B------:R-:W-:-:S04]  /*01a0*/  UISETP.NE.AND UP0, UPT, UR6, 0x3, UPT ;  /* 0x000000030600788c */ /* 0x000fc8000bf05270 */
[----:B------:R-:W-:-:S08]  /*01b0*/  UISETP.EQ.OR UP0, UPT, UR6, URZ, !UP0 ;  /* 0x0000003f0600728c */ /* 0x000fd0000c702670 */
[----:B------:R-:W-:Y:S02]  /*01c0*/  UIADD3 UR14, UR19, -0x1, URZ ;  /* 0xffffffff130e7890 */ /* 0x000fe4000fffe03f */
[----:B------:R-:W-:Y:S02]  /*01d0*/  UISETP.EQ.AND UP0, UPT, UR19, URZ, UP0 ;  /* 0x0000003f1300728c */ /* 0x000fe40008702270 */
[----:B------:R-:W-:Y:S02]  /*01e0*/  UISETP.GE.U32.AND UP1, UPT, UR14, 0x2, UPT ;  /* 0x000000020e00788c */ /* 0x000fe4000bf26070 */
[----:B------:R-:W-:Y:S01]  /*01f0*/  USEL UR42, URZ, 0x1, !UP0 ;  /* 0x000000013f2a7887 */ /* 0x000fe2000c000000 */
[----:B0-----:R-:W-:-:S03]  /*0200*/  ISETP.NE.AND P0, PT, R6, RZ, PT ;  /* 0x000000ff0600720c */ /* 0x001fc60003f05270 */
[----:B------:R-:W-:-:S10]  /*0210*/  USEL UR42, UR42, 0x2, UP1 ;  /* 0x000000022a2a7887 */ /* 0x000fd40008800000 */
[----:B------:R-:W-:Y:S05]  /*0220*/  @P0 BRA `(.L_x_2) ;  /* 0x0000000000480947 */ /* 0x000fea0003800000 */
[----:B------:R-:W0:Y:S01]  /*0230*/  S2UR UR7, SR_CgaCtaId ;  /* 0x00000000000779c3 */ /* 0x000e220000008800 */
[----:B------:R-:W-:Y:S01]  /*0240*/  UMOV UR4, 0x400 ;  /* 0x0000040000047882 */ /* 0x000fe20000000000 */
[----:B------:R-:W-:Y:S01]  /*0250*/  UMOV UR5, 0x1 ;  /* 0x0000000100057882 */ /* 0x000fe20000000000 */
[----:B------:R-:W-:Y:S01]  /*0260*/  UMOV UR8, 0x4 ;  /* 0x0000000400087882 */ /* 0x000fe20000000000 */
[----:B------:R-:W-:Y:S01]  /*0270*/  ELECT P0, URZ, PT ;  /* 0x00000000003f782f */ /* 0x000fe20003800000 */
[----:B------:R-:W-:-:S04]  /*0280*/  UIADD3 UR8, -UR8, 0x100000, URZ ;  /* 0x0010000008087890 */ /* 0x000fc8000fffe13f */
[----:B------:R-:W-:Y:S02]  /*0290*/  USHF.L.U32 UR9, UR8, 0xb, URZ ;  /* 0x0000000b08097899 */ /* 0x000fe4000800063f */
[----:B------:R-:W-:Y:S02]  /*02a0*/  USHF.L.U32 UR8, UR8, 0x1, URZ ;  /* 0x0000000108087899 */ /* 0x000fe4000800063f */
[----:B0-----:R-:W-:Y:S02]  /*02b0*/  ULEA UR7, UR7, UR4, 0x18 ;  /* 0x0000000407077291 */ /* 0x001fe4000f8ec03f */
[----:B------:R-:W-:-:S04]  /*02c0*/  UIADD3 UR4, -UR5, 0x100000, URZ ;  /* 0x0010000005047890 */ /* 0x000fc8000fffe13f */
[----:B------:R-:W-:Y:S02]  /*02d0*/  USHF.L.U32 UR5, UR4, 0xb, URZ ;  /* 0x0000000b04057899 */ /* 0x000fe4000800063f */
[----:B------:R-:W-:Y:S01]  /*02e0*/  USHF.L.U32 UR4, UR4, 0x1, URZ ;  /* 0x0000000104047899 */ /* 0x000fe2000800063f */
[----:B------:R-:W0:Y:S11]  /*02f0*/  FENCE.VIEW.ASYNC.S ;  /* 0x00000000000073c6 */ /* 0x000e360000000000 */
[----:B0-----:R0:W1:Y:S01]  /*0300*/  SYNCS.EXCH.64 URZ, [UR7], UR4 ;  /* 0x00000004073f75b2 */ /* 0x0010620008000100 */
[----:B------:R0:W2:Y:S01]  /*0310*/  SYNCS.EXCH.64 URZ, [UR7+0x10], UR8 ;  /* 0x00001008073f75b2 */ /* 0x0000a20008000100 */
[----:B------:R0:W3:Y:S01]  /*0320*/  SYNCS.EXCH.64 URZ, [UR7+0x8], UR4 ;  /* 0x00000804073f75b2 */ /* 0x0000e20008000100 */
[----:B------:R0:W4:Y:S01]  /*0330*/  SYNCS.EXCH.64 URZ, [UR7+0x18], UR8 ;  /* 0x00001808073f75b2 */ /* 0x0001220008000100 */
[----:B------:R-:W-:Y:S01]  /*0340*/  NOP ;  /* 0x0000000000007918 */ /* 0x000fe20000000000 */
.L_x_2:
[----:B------:R-:W5:Y:S01]  /*0350*/  S2UR UR15, SR_CTAID.X ;  /* 0x00000000000f79c3 */ /* 0x000f620000002500 */
[----:B------:R-:W-:Y:S01]  /*0360*/  SHF.R.S32.HI R2, RZ, 0x1f, R3 ;  /* 0x0000001fff027819 */ /* 0x000fe20000011403 */
[----:B------:R-:W1:Y:S01]  /*0370*/  SHFL.IDX PT, R12, R0, RZ, 0x1f ;  /* 0x00001fff000c7589 */ /* 0x000e6200000e0000 */
[----:B0-----:R-:W-:Y:S01]  /*0380*/  ULDC UR4, c[0x0][0x150] ;  /* 0x0000540000047ab9 */ /* 0x001fe20000000800 */
[----:B------:R-:W-:Y:S02]  /*0390*/  SHF.R.S32.HI R11, RZ, 0x1f, R6 ;  /* 0x0000001fff0b7819 */ /* 0x000fe40000011406 */
[----:B------:R-:W-:Y:S02]  /*03a0*/  ELECT P0, URZ, PT ;  /* 0x00000000003f782f */ /* 0x000fe40003800000 */
[----:B------:R-:W-:Y:S01]  /*03b0*/  LEA.HI R2, R2, R3, RZ, 0x7 ;  /* 0x0000000302027211 */ /* 0x000fe200078f38ff */
[----:B------:R-:W0:Y:S01]  /*03c0*/  SHFL.IDX PT, R8, R0, RZ, 0x1f ;  /* 0x00001fff00087589 */ /* 0x000e2200000e0000 */
[----:B------:R-:W2:Y:S01]  /*03d0*/  S2UR UR8, SR_CTAID.Y ;  /* 0x00000000000879c3 */ /* 0x000ea20000002600 */
[----:B------:R-:W-:-:S02]  /*03e0*/  LEA.HI R11, R11, R6, RZ, 0x2 ;  /* 0x000000060b0b7211 */ /* 0x000fc400078f10ff */
[----:B------:R-:W-:Y:S02]  /*03f0*/  ELECT P1, URZ, PT ;  /* 0x00000000003f782f */ /* 0x000fe40003820000 */
[----:B------:R-:W-:Y:S01]  /*0400*/  LOP3.LUT R2, R2, 0xffffff80, RZ, 0xc0, !PT ;  /* 0xffffff8002027812 */ /* 0x000fe200078ec0ff */
[----:B------:R-:W-:Y:S01]  /*0410*/  ULDC UR5, c[0x0][0x154] ;  /* 0x0000550000057ab9 */ /* 0x000fe20000000800 */
[----:B------:R-:W-:Y:S01]  /*0420*/  LOP3.LUT R11, R11, 0x3ffffffc, RZ, 0xc0, !PT ;  /* 0x3ffffffc0b0b7812 */ /* 0x000fe200078ec0ff */
[----:B------:R-:W-:Y:S01]  /*0430*/  ULDC UR7, c[0x0][0x144] ;  /* 0x0000510000077ab9 */ /* 0x000fe20000000800 */
[----:B------:R-:W-:Y:S01]  /*0440*/  UMOV UR18, 0x80 ;  /* 0x0000008000127882 */ /* 0x000fe20000000000 */
[----:B------:R-:W-:Y:S01]  /*0450*/  IMAD.IADD R4, R3, 0x1, -R2 ;  /* 0x0000000103047824 */ /* 0x000fe200078e0a02 */
[----:B------:R-:W-:Y:S01]  /*0460*/  NOP ;  /* 0x0000000000007918 */ /* 0x000fe20000000000 */
[----:B------:R-:W-:Y:S01]  /*0470*/  IMAD.IADD R11, R6, 0x1, -R11 ;  /* 0x00000001060b7824 */ /* 0x000fe200078e0a0b */
[----:B------:R-:W-:Y:S01]  /*0480*/  NOP ;  /* 0x0000000000007918 */ /* 0x000fe20000000000 */
[----:B------:R-:W-:Y:S01]  /*0490*/  ULDC UR17, c[0x0][0x148] ;  /* 0x0000520000117ab9 */ /* 0x000fe20000000800 */
[----:B------:R-:W-:Y:S01]  /*04a0*/  SHF.R.S32.HI R9, RZ, 0x1f, R4 ;  /* 0x0000001fff097819 */ /* 0x000fe20000011404 */
[----:B------:R-:W-:Y:S01]  /*04b0*/  IMAD.MOV.U32 R152, RZ, RZ, 0x1 ;  /* 0x00000001ff987424 */ /* 0x000fe200078e00ff */
[----:B------:R-:W-:-:S02]  /*04c0*/  ISETP.NE.AND P2, PT, RZ, UR19, PT ;  /* 0x00000013ff007c0c */ /* 0x000fc4000bf45270 */
[----:B-----5:R-:W-:Y:S02]  /*04d0*/  I2FP.F32.U32 R10, UR15 ;  /* 0x0000000f000a7c45 */ /* 0x020fe40008201000 */
[----:B------:R-:W-:Y:S02]  /*04e0*/  LEA.HI R2, R9, R4, RZ, 0x3 ;  /* 0x0000000409027211 */ /* 0x000fe400078f18ff */
[----:B-1----:R-:W-:Y:S01]  /*04f0*/  ISETP.NE.OR P0, PT, R12, RZ, !P0 ;  /* 0x000000ff0c00720c */ /* 0x002fe20004705670 */
[----:B------:R-:W-:Y:S01]  /*0500*/  FMUL R10, R10, UR4 ;  /* 0x000000040a0a7c20 */ /* 0x000fe20008400000 */
[--C-:B------:R-:W-:Y:S02]  /*0510*/  SHF.R.S32.HI R7, RZ, 0x3, R2.reuse ;  /* 0x00000003ff077819 */ /* 0x100fe40000011402 */
[----:B------:R-:W-:Y:S02]  /*0520*/  SHF.R.S32.HI R2, RZ, 0x1f, R2 ;  /* 0x0000001fff027819 */ /* 0x000fe40000011402 */
[----:B0-----:R-:W-:Y:S01]  /*0530*/  ISETP.NE.OR P1, PT, R8, RZ, !P1 ;  /* 0x000000ff0800720c */ /* 0x001fe20004f25670 */
[----:B------:R-:W0:Y:S01]  /*0540*/  F2I.U32.TRUNC.NTZ R10, R10 ;  /* 0x0000000a000a7305 */ /* 0x000e22000020f000 */
[----:B------:R-:W-:Y:S01]  /*0550*/  LEA.HI R2, R2, R7, RZ, 0x2 ;  /* 0x0000000702027211 */ /* 0x000fe200078f10ff */
[----:B------:R1:W1:Y:S01]  /*0560*/  SHFL.IDX PT, R8, R5, RZ, 0x1f ;  /* 0x00001fff05087589 */ /* 0x00026200000e0000 */
[----:B--2---:R-:W-:-:S02]  /*0570*/  I2FP.F32.U32 R0, UR8 ;  /* 0x0000000800007c45 */ /* 0x004fc40008201000 */
[----:B------:R-:W-:Y:S01]  /*0580*/  LOP3.LUT R2, R2, 0xfffffffc, RZ, 0xc0, !PT ;  /* 0xfffffffc02027812 */ /* 0x000fe200078ec0ff */
[----:B------:R-:W-:Y:S02]  /*0590*/  VOTEU.ALL UP0, P0 ;  /* 0x00000000003f7886 */ /* 0x000fe40000000000 */
[----:B------:R-:W-:Y:S02]  /*05a0*/  FMUL R0, R0, UR5 ;  /* 0x0000000500007c20 */ /* 0x000fe40008400000 */
[----:B------:R-:W-:Y:S01]  /*05b0*/  IMAD.IADD R2, R7, 0x1, -R2 ;  /* 0x0000000107027824 */ /* 0x000fe200078e0a02 */
[----:B------:R-:W2:Y:S01]  /*05c0*/  @!UP0 S2UR UR11, SR_CgaCtaId ;  /* 0x00000000000b89c3 */ /* 0x000ea20000008800 */
[----:B------:R-:W-:Y:S01]  /*05d0*/  VOTEU.ALL UP1, P1 ;  /* 0x00000000003f7886 */ /* 0x000fe20000820000 */
[----:B------:R-:W-:Y:S01]  /*05e0*/  @!UP0 UMOV UR10, 0x400 ;  /* 0x00000400000a8882 */ /* 0x000fe20000000000 */
[----:B------:R-:W-:Y:S01]  /*05f0*/  IMAD R2, R11, 0x4, R2 ;  /* 0x000000040b027824 */ /* 0x000fe200078e0202 */
[----:B0-----:R-:W-:Y:S01]  /*0600*/  R2UR UR4, R10 ;  /* 0x000000000a0472ca */ /* 0x001fe200000e0000 */
[----:B------:R-:W0:Y:S01]  /*0610*/  F2I.U32.TRUNC.NTZ R0, R0 ;  /* 0x0000000000007305 */ /* 0x000e22000020f000 */
[----:B------:R-:W-:Y:S01]  /*0620*/  @!UP1 UMOV UR13, 0x400 ;  /* 0x00000400000d9882 */ /* 0x000fe20000000000 */
[C---:B------:R-:W-:Y:S01]  /*0630*/  IMAD.SHL.U32 R153, R2.reuse, 0x4, RZ ;  /* 0x0000000402997824 */ /* 0x040fe200078e00ff */
[----:B------:R-:W-:Y:S01]  /*0640*/  SHF.R.S32.HI R7, RZ, 0x1f, R2 ;  /* 0x0000001fff077819 */ /* 0x000fe20000011402 */
[----:B------:R-:W5:Y:S01]  /*0650*/  @!UP1 S2UR UR16, SR_CgaCtaId ;  /* 0x00000000001099c3 */ /* 0x000f620000008800 */
[----:B------:R-:W-:Y:S01]  /*0660*/  VOTEU.ALL UP2, P1 ;  /* 0x00000000003f7886 */ /* 0x000fe20000840000 */
[----:B------:R-:W-:Y:S01]  /*0670*/  VOTEU.ALL UP3, P1 ;  /* 0x00000000003f7886 */ /* 0x000fe20000860000 */
[----:B------:R-:W-:Y:S01]  /*0680*/  LEA.HI R7, R7, R2, RZ, 0x2 ;  /* 0x0000000207077211 */ /* 0x000fe200078f10ff */
[----:B------:R-:W-:Y:S01]  /*0690*/  VOTEU.ALL UP4, P1 ;  /* 0x00000000003f7886 */ /* 0x000fe20000880000 */
[----:B------:R-:W-:Y:S01]  /*06a0*/  LOP3.LUT R153, R2, 0xc, R153, 0x78, !PT ;  /* 0x0000000c02997812 */ /* 0x000fe200078e7899 */
[----:B------:R-:W-:Y:S01]  /*06b0*/  VOTEU.ALL UP5, P1 ;  /* 0x00000000003f7886 */ /* 0x000fe200008a0000 */
[----:B------:R-:W-:Y:S01]  /*06c0*/  LOP3.LUT R7, R7, 0xfffffffc, RZ, 0xc0, !PT ;  /* 0xfffffffc07077812 */ /* 0x000fe200078ec0ff */
[----:B------:R-:W-:Y:S01]  /*06d0*/  UIADD3 UR4, -UR4, URZ, URZ ;  /* 0x0000003f04047290 */ /* 0x000fe2000fffe13f */
[----:B0-----:R-:W-:-:S03]  /*06e0*/  R2UR UR9, R0 ;  /* 0x00000000000972ca */ /* 0x001fc600000e0000 */
[----:B------:R-:W-:Y:S01]  /*06f0*/  IMAD.IADD R7, R2, 0x1, -R7 ;  /* 0x0000000102077824 */ /* 0x000fe200078e0a07 */
[----:B------:R-:W-:Y:S01]  /*0700*/  UIMAD UR7, UR7, UR4, UR15 ;  /* 0x00000004070772a4 */ /* 0x000fe2000f8e020f */
[----:B------:R-:W0:Y:S01]  /*0710*/  LDC R2, c[0x0][0x140] ;  /* 0x00005000ff027b82 */ /* 0x000e220000000800 */
[----:B--2---:R-:W-:Y:S01]  /*0720*/  @!UP0 ULEA UR12, UR11, UR10, 0x18 ;  /* 0x0000000a0b0c8291 */ /* 0x004fe2000f8ec03f */
[----:B------:R-:W-:Y:S01]  /*0730*/  UMOV UR4, 0x20 ;  /* 0x0000002000047882 */ /* 0x000fe20000000000 */
[----:B------:R-:W-:-:S04]  /*0740*/  @!UP1 UIADD3 UR10, -UR18, 0x100000, URZ ;  /* 0x00100000120a9890 */ /* 0x000fc8000fffe13f */
[----:B------:R-:W-:Y:S02]  /*0750*/  @!UP1 USHF.L.U32 UR11, UR10, 0xb, URZ ;  /* 0x0000000b0a0b9899 */ /* 0x000fe4000800063f */
[----:B------:R-:W-:Y:S01]  /*0760*/  @!UP1 USHF.L.U32 UR10, UR10, 0x1, URZ ;  /* 0x000000010a0a9899 */ /* 0x000fe2000800063f */
[----:B------:R-:W-:Y:S01]  /*0770*/  ISETP.NE.AND P3, PT, R7, UR7, PT ;  /* 0x0000000707007c0c */ /* 0x000fe2000bf65270 */
[----:B------:R-:W-:-:S04]  /*0780*/  @!UP0 UIADD3 UR4, -UR4, 0x100000, URZ ;  /* 0x0010000004048890 */ /* 0x000fc8000fffe13f */
[----:B------:R-:W-:Y:S02]  /*0790*/  @!UP0 USHF.L.U32 UR5, UR4, 0xb, URZ ;  /* 0x0000000b04058899 */ /* 0x000fe4000800063f */
[----:B------:R-:W-:Y:S01]  /*07a0*/  @!UP0 USHF.L.U32 UR4, UR4, 0x1, URZ ;  /* 0x0000000104048899 */ /* 0x000fe2000800063f */
[----:B------:R-:W-:Y:S01]  /*07b0*/  VOTEU.ALL UP0, P0 ;  /* 0x00000000003f7886 */ /* 0x000fe20000000000 */
[----:B-----5:R-:W-:Y:S01]  /*07c0*/  @!UP1 ULEA UR13, UR16, UR13, 0x18 ;  /* 0x0000000d100d9291 */ /* 0x020fe2000f8ec03f */
[----:B------:R-:W-:Y:S01]  /*07d0*/  VOTEU.ALL UP1, P0 ;  /* 0x00000000003f7886 */ /* 0x000fe20000020000 */
[----:B------:R-:W-:Y:S01]  /*07e0*/  UIADD3 UR9, -UR9, URZ, URZ ;  /* 0x0000003f09097290 */ /* 0x000fe2000fffe13f */
[----:B------:R-:W-:Y:S02]  /*07f0*/  LOP3.LUT P0, RZ, R4, 0x7, RZ, 0xc0, !PT ;  /* 0x0000000704ff7812 */ /* 0x000fe4000780c0ff */
[----:B------:R-:W-:Y:S01]  /*0800*/  @P3 SHF.R.S32.HI R0, RZ, 0x1f, R153 ;  /* 0x0000001fff003819 */ /* 0x000fe20000011499 */
[----:B------:R-:W2:Y:S04]  /*0810*/  FENCE.VIEW.ASYNC.S ;  /* 0x00000000000073c6 */ /* 0x000ea80000000000 */
[----:B--2---:R-:W2:Y:S01]  /*0820*/  @!UP0 SYNCS.EXCH.64 URZ, [UR12+0x50], UR4 ;  /* 0x000050040c3f85b2 */ /* 0x004ea20008000100 */
[----:B------:R-:W-:-:S02]  /*0830*/  ISETP.LT.U32.AND P0, PT, R153, 0x4, !P0 ;  /* 0x000000049900780c */ /* 0x000fc40004701070 */
[----:B------:R-:W-:Y:S02]  /*0840*/  @P3 LEA.HI R0, R0, R153, RZ, 0x2 ;  /* 0x0000009900003211 */ /* 0x000fe400078f10ff */
[----:B0-----:R-:W-:Y:S02]  /*0850*/  ISETP.EQ.U32.AND P1, PT, R2, 0x1, PT ;  /* 0x000000010200780c */ /* 0x001fe40003f22070 */
[----:B------:R-:W-:Y:S02]  /*0860*/  @P3 SHF.R.S32.HI R0, RZ, 0x2, R0 ;  /* 0x00000002ff003819 */ /* 0x000fe40000011400 */
[----:B-1----:R-:W-:Y:S01]  /*0870*/  SEL R5, RZ, 0x1, !P0 ;  /* 0x00000001ff057807 */ /* 0x002fe20004000000 */
[----:B------:R0:W1:Y:S01]  /*0880*/  @!UP1 SYNCS.EXCH.64 URZ, [UR12+0x58], UR4 ;  /* 0x000058040c3f95b2 */ /* 0x0000620008000100 */
[----:B------:R-:W-:Y:S01]  /*0890*/  NOP ;  /* 0x0000000000007918 */ /* 0x000fe20000000000 */
[----:B0-----:R-:W-:Y:S01]  /*08a0*/  UIMAD UR4, UR17, UR9, UR8 ;  /* 0x00000009110472a4 */ /* 0x001fe2000f8e0208 */
[----:B------:R0:W0:Y:S05]  /*08b0*/  @!UP2 SYNCS.EXCH.64 URZ, [UR13+0x30], UR10 ;  /* 0x0000300a0d3fa5b2 */ /* 0x00002a0008000100 */
[----:B------:R-:W-:-:S04]  /*08c0*/  @P3 ISETP.NE.AND P4, PT, R0, UR4, PT ;  /* 0x0000000400003c0c */ /* 0x000fc8000bf85270 */
[----:B------:R-:W-:-:S04]  /*08d0*/  @P3 SEL R152, RZ, 0x1, P4 ;  /* 0x00000001ff983807 */ /* 0x000fc80002000000 */
[----:B------:R-:W-:Y:S01]  /*08e0*/  LOP3.LUT R152, R152, R5, RZ, 0xc0, !PT ;  /* 0x0000000598987212 */ /* 0x000fe200078ec0ff */
[----:B------:R0:W0:Y:S01]  /*08f0*/  @!UP3 SYNCS.EXCH.64 URZ, [UR13+0x38], UR10 ;  /* 0x0000380a0d3fb5b2 */ /* 0x0000220008000100 */
[----:B------:R0:W0:Y:S01]  /*0900*/  @!UP4 SYNCS.EXCH.64 URZ, [UR13+0x40], UR10 ;  /* 0x0000400a0d3fc5b2 */ /* 0x0000220008000100 */
[----:B------:R0:W0:Y:S01]  /*0910*/  @!UP5 SYNCS.EXCH.64 URZ, [UR13+0x48], UR10 ;  /* 0x0000480a0d3fd5b2 */ /* 0x0000220008000100 */
[----:B------:R-:W-:Y:S01]  /*0920*/  NOP ;  /* 0x0000000000007918 */ /* 0x000fe20000000000 */
[----:B--2---:R-:W-:Y:S05]  /*0930*/  @!P1 BRA `(.L_x_3) ;  /* 0x0000000000089947 */ /* 0x004fea0003800000 */
[----:B01-34-:R-:W-:Y:S01]  /*0940*/  UCGABAR_ARV ;  /* 0x00000000000079c7 */ /* 0x01bfe20008000000 */
[----:B------:R-:W-:Y:S05]  /*0950*/  BRA `(.L_x_4) ;  /* 0x0000000000047947 */ /* 0x000fea0003800000 */
.L_x_3:
[----:B01-34-:R-:W-:Y:S01]  /*0960*/  NOP ;  /* 0x0000000000007918 */ /* 0x01bfe20000000000 */
.L_x_4:
[----:B------:R-:W-:Y:S01]  /*0970*/  ULDC.64 UR4, c[0x0][0x598] ;  /* 0x0001660000047ab9 */ /* 0x000fe20000000a00 */
[----:B------:R-:W-:Y:S01]  /*0980*/  ULDC.64 UR50, c[0x0][0x208] ;  /* 0x0000820000327ab9 */ /* 0x000fe20000000a00 */
[----:B------:R-:W-:-:S04]  /*0990*/  ISETP.NE.U32.AND P0, PT, RZ, UR4, PT ;  /* 0x00000004ff007c0c */ /* 0x000fc8000bf05070 */
[----:B------:R-:W-:-:S13]  /*09a0*/  ISETP.NE.AND.EX P0, PT, RZ, UR5, PT, P0 ;  /* 0x00000005ff007c0c */ /* 0x000fda000bf05300 */
[----:B------:R-:W-:Y:S05]  /*09b0*/  @!P0 BRA `(.L_x_5) ;  /* 0x00000000001c8947 */ /* 0x000fea0003800000 */
[----:B------:R-:W0:Y:S02]  /*09c0*/  LDC.64 R6, c[0x0][0x598] ;  /* 0x00016600ff067b82 */ /* 0x000e240000000a00 */
[----:B0-----:R-:W2:Y:S02]  /*09d0*/  LDG.E.64 R6, desc[UR50][R6.64] ;  /* 0x0000003206067981 */ /* 0x001ea4000c1e1b00 */
[----:B--2---:R-:W-:-:S04]  /*09e0*/  ISETP.NE.U32.AND P0, PT, R6, RZ, PT ;  /* 0x000000ff0600720c */ /* 0x004fc80003f05070 */
[----:B------:R-:W-:-:S13]  /*09f0*/  ISETP.NE.AND.EX P0, PT, R7, RZ, PT, P0 ;  /* 0x000000ff0700720c */ /* 0x000fda0003f05300 */
[----:B------:R-:W-:Y:S05]  /*0a00*/  @!P0 BRA `(.L_x_5) ;  /* 0x0000000000088947 */ /* 0x000fea0003800000 */
[----:B------:R0:W5:Y:S01]  /*0a10*/  LD.E R23, desc[UR50][R6.64] ;  /* 0x0000003206177980 */ /* 0x000162000c101900 */
[----:B------:R-:W-:Y:S05]  /*0a20*/  BRA `(.L_x_6) ;  /* 0x0000000000247947 */ /* 0x000fea0003800000 */
.L_x_5:
[----:B------:R-:W-:Y:S02]  /*0a30*/  ULDC.64 UR4, c[0x0][0x588] ;  /* 0x0001620000047ab9 */ /* 0x000fe40000000a00 */
[----:B------:R-:W-:-:S04]  /*0a40*/  ISETP.NE.U32.AND P0, PT, RZ, UR4, PT ;  /* 0x00000004ff007c0c */ /* 0x000fc8000bf05070 */
[----:B------:R-:W-:-:S13]  /*0a50*/  ISETP.NE.AND.EX P0, PT, RZ, UR5, PT, P0 ;  /* 0x00000005ff007c0c */ /* 0x000fda000bf05300 */
[----:B------:R-:W-:Y:S05]  /*0a60*/  @!P0 BRA `(.L_x_7) ;  /* 0x00000000000c8947 */ /* 0x000fea0003800000 */
[----:B------:R-:W0:Y:S02]  /*0a70*/  LDC.64 R6, c[0x0][0x588] ;  /* 0x00016200ff067b82 */ /* 0x000e240000000a00 */
[----:B0-----:R1:W5:Y:S01]  /*0a80*/  LDG.E R23, desc[UR50][R6.64] ;  /* 0x0000003206177981 */ /* 0x001362000c1e1900 */
[----:B------:R-:W-:Y:S05]  /*0a90*/  BRA `(.L_x_6) ;  /* 0x0000000000087947 */ /* 0x000fea0003800000 */
.L_x_7:
[----:B------:R-:W-:Y:S02]  /*0aa0*/  ULDC UR4, c[0x0][0x580] ;  /* 0x0001600000047ab9 */ /* 0x000fe40000000800 */
[----:B------:R-:W-:-:S07]  /*0ab0*/  IMAD.U32 R23, RZ, RZ, UR4 ;  /* 0x00000004ff177e24 */ /* 0x000fce000f8e00ff */
.L_x_6:
[----:B------:R-:W-:Y:S02]  /*0ac0*/  ULDC.64 UR4, c[0x0][0x5a0] ;  /* 0x0001680000047ab9 */ /* 0x000fe40000000a00 */
[----:B------:R-:W-:-:S04]  /*0ad0*/  ISETP.NE.U32.AND P0, PT, RZ, UR4, PT ;  /* 0x00000004ff007c0c */ /* 0x000fc8000bf05070 */
[----:B------:R-:W-:-:S13]  /*0ae0*/  ISETP.NE.AND.EX P0, PT, RZ, UR5, PT, P0 ;  /* 0x00000005ff007c0c */ /* 0x000fda000bf05300 */
[----:B------:R-:W-:Y:S05]  /*0af0*/  @!P0 BRA `(.L_x_8) ;  /* 0x00000000001c8947 */ /* 0x000fea0003800000 */
[----:B01----:R-:W0:Y:S02]  /*0b00*/  LDC.64 R6, c[0x0][0x5a0] ;  /* 0x00016800ff067b82 */ /* 0x003e240000000a00 */
[----:B0-----:R-:W2:Y:S02]  /*0b10*/  LDG.E.64 R6, desc[UR50][R6.64] ;  /* 0x0000003206067981 */ /* 0x001ea4000c1e1b00 */
[----:B--2---:R-:W-:-:S04]  /*0b20*/  ISETP.NE.U32.AND P0, PT, R6, RZ, PT ;  /* 0x000000ff0600720c */ /* 0x004fc80003f05070 */
[----:B------:R-:W-:-:S13]  /*0b30*/  ISETP.NE.AND.EX P0, PT, R7, RZ, PT, P0 ;  /* 0x000000ff0700720c */ /* 0x000fda0003f05300 */
[----:B------:R-:W-:Y:S05]  /*0b40*/  @!P0 BRA `(.L_x_8) ;  /* 0x0000000000088947 */ /* 0x000fea0003800000 */
[----:B------:R0:W5:Y:S01]  /*0b50*/  LD.E R22, desc[UR50][R6.64] ;  /* 0x0000003206167980 */ /* 0x000162000c101900 */
[----:B------:R-:W-:Y:S05]  /*0b60*/  BRA `(.L_x_9) ;  /* 0x0000000000247947 */ /* 0x000fea0003800000 */
.L_x_8:
[----:B------:R-:W-:Y:S02]  /*0b70*/  ULDC.64 UR4, c[0x0][0x590] ;  /* 0x0001640000047ab9 */ /* 0x000fe40000000a00 */
[----:B------:R-:W-:-:S04]  /*0b80*/  ISETP.NE.U32.AND P0, PT, RZ, UR4, PT ;  /* 0x00000004ff007c0c */ /* 0x000fc8000bf05070 */
[----:B------:R-:W-:-:S13]  /*0b90*/  ISETP.NE.AND.EX P0, PT, RZ, UR5, PT, P0 ;  /* 0x00000005ff007c0c */ /* 0x000fda000bf05300 */
[----:B------:R-:W-:Y:S05]  /*0ba0*/  @!P0 BRA `(.L_x_10) ;  /* 0x00000000000c8947 */ /* 0x000fea0003800000 */
[----:B01----:R-:W0:Y:S02]  /*0bb0*/  LDC.64 R6, c[0x0][0x590] ;  /* 0x00016400ff067b82 */ /* 0x003e240000000a00 */
[----:B0-----:R1:W5:Y:S01]  /*0bc0*/  LDG.E R22, desc[UR50][R6.64] ;  /* 0x0000003206167981 */ /* 0x001362000c1e1900 */
[----:B------:R-:W-:Y:S05]  /*0bd0*/  BRA `(.L_x_9) ;  /* 0x0000000000087947 */ /* 0x000fea0003800000 */
.L_x_10:
[----:B------:R-:W-:Y:S02]  /*0be0*/  ULDC UR4, c[0x0][0x584] ;  /* 0x0001610000047ab9 */ /* 0x000fe40000000800 */
[----:B------:R-:W-:-:S07]  /*0bf0*/  IMAD.U32 R22, RZ, RZ, UR4 ;  /* 0x00000004ff167e24 */ /* 0x000fce000f8e00ff */
.L_x_9:
[----:B------:R-:W-:Y:S01]  /*0c00*/  ULDC UR4, c[0x0][0x65c] ;  /* 0x0001970000047ab9 */ /* 0x000fe20000000800 */
[----:B01----:R-:W0:Y:S01]  /*0c10*/  LDC.64 R6, c[0x0][0x650] ;  /* 0x00019400ff067b82 */ /* 0x003e220000000a00 */
[----:B------:R-:W-:Y:S01]  /*0c20*/  UISETP.NE.AND UP2, UPT, UR4, 0x1, UPT ;  /* 0x000000010400788c */ /* 0x000fe2000bf45270 */
[----:B------:R-:W-:Y:S01]  /*0c30*/  IMAD.MOV.U32 R18, RZ, RZ, -0x1 ;  /* 0xffffffffff127424 */ /* 0x000fe200078e00ff */
[----:B------:R-:W-:Y:S01]  /*0c40*/  UISETP.NE.AND UP0, UPT, UR19, 0x2, UPT ;  /* 0x000000021300788c */ /* 0x000fe2000bf05270 */
[----:B------:R-:W-:Y:S01]  /*0c50*/  IMAD.MOV.U32 R2, RZ, RZ, -0x1 ;  /* 0xffffffffff027424 */ /* 0x000fe200078e00ff */
[----:B------:R-:W-:Y:S01]  /*0c60*/  UP2UR UR40, UPR, URZ, 0x4 ;  /* 0x000000043f287883 */ /* 0x000fe20008000000 */
[----:B------:R-:W-:-:S06]  /*0c70*/  IMAD.MOV.U32 R19, RZ, RZ, -0x1 ;  /* 0xffffffffff137424 */ /* 0x000fcc00078e00ff */
[----:B------:R-:W-:Y:S01]  /*0c80*/  @UP2 ULDC UR12, c[0x0][0x10] ;  /* 0x00000400000c2ab9 */ /* 0x000fe20000000800 */
[----:B------:R-:W-:Y:S01]  /*0c90*/  @UP2 UMOV UR4, UR8 ;  /* 0x0000000800042c82 */ /* 0x000fe20008000000 */
[----:B------:R-:W-:Y:S01]  /*0ca0*/  @UP2 UMOV UR5, URZ ;  /* 0x0000003f00052c82 */ /* 0x000fe20008000000 */
[----:B------:R-:W-:Y:S01]  /*0cb0*/  @!UP2 ULDC UR16, c[0x0][0xc] ;  /* 0x000003000010aab9 */ /* 0x000fe20000000800 */
[----:B------:R-:W-:Y:S01]  /*0cc0*/  @UP2 UIMAD.WIDE.U32 UR12, UR15, UR12, UR4 ;  /* 0x0000000c0f0c22a5 */ /* 0x000fe2000f8e0004 */
[----:B------:R-:W-:Y:S02]  /*0cd0*/  ULDC UR10, c[0x0][0xc] ;  /* 0x00000300000a7ab9 */ /* 0x000fe40000000800 */
[----:B------:R-:W-:Y:S01]  /*0ce0*/  @UP2 UMOV UR4, URZ ;  /* 0x0000003f00042c82 */ /* 0x000fe20008000000 */
[----:B------:R-:W-:Y:S01]  /*0cf0*/  UMOV UR5, URZ ;  /* 0x0000003f00057c82 */ /* 0x000fe20008000000 */
[----:B------:R-:W-:Y:S01]  /*0d00*/  @UP2 UIADD3 UR18, UR13, UR4, URZ ;  /* 0x000000040d122290 */ /* 0x000fe2000fffe03f */
[----:B------:R-:W-:-:S02]  /*0d10*/  ULDC UR11, c[0x0][0x10] ;  /* 0x00000400000b7ab9 */ /* 0x000fc40000000800 */
[----:B------:R-:W-:Y:S01]  /*0d20*/  UMOV UR4, UR15 ;  /* 0x0000000f00047c82 */ /* 0x000fe20008000000 */
[----:B------:R-:W-:Y:S02]  /*0d30*/  UIMAD.WIDE.U32 UR10, UR10, UR11, URZ ;  /* 0x0000000b0a0a72a5 */ /* 0x000fe4000f8e003f */
[----:B------:R-:W-:Y:S01]  /*0d40*/  @!UP2 UIMAD.WIDE.U32 UR4, UR8, UR16, UR4 ;  /* 0x000000100804a2a5 */ /* 0x000fe2000f8e0004 */
[----:B------:R-:W-:Y:S02]  /*0d50*/  ULDC UR13, c[0x0][0x14] ;  /* 0x00000500000d7ab9 */ /* 0x000fe40000000800 */
[----:B------:R-:W-:Y:S02]  /*0d60*/  UIMAD.WIDE.U32 UR38, UR10, UR13, URZ ;  /* 0x0000000d0a2672a5 */ /* 0x000fe4000f8e003f */
[----:B------:R-:W-:Y:S02]  /*0d70*/  UIMAD UR41, UR11, UR13, URZ ;  /* 0x0000000d0b2972a4 */ /* 0x000fe4000f8e023f */
[----:B------:R-:W-:Y:S01]  /*0d80*/  @!UP2 UMOV UR12, UR4 ;  /* 0x00000004000cac82 */ /* 0x000fe20008000000 */
[----:B------:R-:W-:Y:S01]  /*0d90*/  @!UP2 UMOV UR18, UR5 ;  /* 0x000000050012ac82 */ /* 0x000fe20008000000 */
[----:B------:R-:W-:-:S02]  /*0da0*/  UIADD3 UR41, UR39, UR41, URZ ;  /* 0x0000002927297290 */ /* 0x000fc4000fffe03f */
[----:B------:R-:W-:-:S04]  /*0db0*/  UIADD3 UR4, UP1, UR12, UR38, URZ ;  /* 0x000000260c047290 */ /* 0x000fc8000ff3e03f */
[----:B------:R-:W-:Y:S02]  /*0dc0*/  UIADD3.X UR5, UR18, UR41, URZ, UP1, !UPT ;  /* 0x0000002912057290 */ /* 0x000fe40008ffe43f */
[----:B------:R-:W-:Y:S02]  /*0dd0*/  USEL UR4, UR4, UR12, !UP0 ;  /* 0x0000000c04047287 */ /* 0x000fe4000c000000 */
[----:B------:R-:W-:-:S04]  /*0de0*/  USEL UR5, UR5, UR18, !UP0 ;  /* 0x0000001205057287 */ /* 0x000fc8000c000000 */
[----:B0-----:R-:W-:Y:S01]  /*0df0*/  ISETP.LE.U32.AND P0, PT, R6, UR4, PT ;  /* 0x0000000406007c0c */ /* 0x001fe2000bf03070 */
[----:B------:R-:W-:Y:S02]  /*0e00*/  IMAD.U32 R16, RZ, RZ, UR4 ;  /* 0x00000004ff107e24 */ /* 0x000fe4000f8e00ff */
[----:B------:R-:W-:Y:S02]  /*0e10*/  IMAD.U32 R0, RZ, RZ, UR5 ;  /* 0x00000005ff007e24 */ /* 0x000fe4000f8e00ff */
[----:B------:R-:W-:-:S03]  /*0e20*/  IMAD.U32 R17, RZ, RZ, UR5 ;  /* 0x00000005ff117e24 */ /* 0x000fc6000f8e00ff */
[----:B------:R-:W-:Y:S02]  /*0e30*/  ISETP.GE.U32.AND.EX P0, PT, R0, R7, PT, P0 ;  /* 0x000000070000720c */ /* 0x000fe40003f06100 */
[----:B------:R-:W-:-:S11]  /*0e40*/  PRMT R0, RZ, 0x7610, R0 ;  /* 0x00007610ff007816 */ /* 0x000fd60000000000 */
[----:B------:R-:W-:Y:S05]  /*0e50*/  @P0 BRA `(.L_x_11) ;  /* 0x0000000400500947 */ /* 0x000fea0003800000 */
[----:B------:R-:W-:Y:S01]  /*0e60*/  ULDC.64 UR18, c[0x0][0x628] ;  /* 0x00018a0000127ab9 */ /* 0x000fe20000000a00 */
[C---:B------:R-:W-:Y:S01]  /*0e70*/  R2UR UR20, R16.reuse ;  /* 0x00000000101472ca */ /* 0x040fe200000e0000 */
[----:B------:R-:W-:Y:S01]  /*0e80*/  ULDC UR16, c[0x0][0x630] ;  /* 0x00018c0000107ab9 */ /* 0x000fe20000000800 */
[----:B------:R-:W-:Y:S02]  /*0e90*/  ISETP.NE.U32.AND P0, PT, RZ, UR18, PT ;  /* 0x00000012ff007c0c */ /* 0x000fe4000bf05070 */
[----:B------:R-:W-:Y:S02]  /*0ea0*/  R2UR UR4, R16 ;  /* 0x00000000100472ca */ /* 0x000fe400000e0000 */
[----:B------:R-:W-:Y:S02]  /*0eb0*/  ISETP.NE.AND.EX P0, PT, RZ, UR19, PT, P0 ;  /* 0x00000013ff007c0c */ /* 0x000fe4000bf05300 */
[----:B------:R-:W-:-:S11]  /*0ec0*/  R2UR UR5, R17 ;  /* 0x00000000110572ca */ /* 0x000fd600000e0000 */
[----:B------:R-:W-:Y:S05]  /*0ed0*/  @!P0 BRA `(.L_x_12) ;  /* 0x0000000000308947 */ /* 0x000fea0003800000 */
[----:B------:R-:W-:Y:S01]  /*0ee0*/  R2UR UR4, R16 ;  /* 0x00000000100472ca */ /* 0x000fe200000e0000 */
[----:B------:R-:W-:Y:S01]  /*0ef0*/  ULDC UR12, c[0x0][0x634] ;  /* 0x00018d00000c7ab9 */ /* 0x000fe20000000800 */
[----:B------:R-:W-:-:S11]  /*0f00*/  R2UR UR15, R17 ;  /* 0x00000000110f72ca */ /* 0x000fd600000e0000 */
[----:B------:R-:W-:-:S04]  /*0f10*/  UIADD3 UR12, UP1, UR4, UR12, URZ ;  /* 0x0000000c040c7290 */ /* 0x000fc8000ff3e03f */
[----:B------:R-:W-:-:S04]  /*0f20*/  UIADD3.X UR15, URZ, UR15, URZ, UP1, !UPT ;  /* 0x0000000f3f0f7290 */ /* 0x000fc80008ffe43f */
[----:B------:R-:W-:-:S04]  /*0f30*/  UIMAD.WIDE.U32 UR4, UR15, UR18, URZ ;  /* 0x000000120f0472a5 */ /* 0x000fc8000f8e003f */
[----:B------:R-:W-:Y:S02]  /*0f40*/  UIMAD.WIDE.U32 UR10, UP1, UR12, UR19, UR4 ;  /* 0x000000130c0a72a5 */ /* 0x000fe4000f820004 */
[----:B------:R-:W-:Y:S02]  /*0f50*/  UIMAD.WIDE.U32 UR4, UR12, UR18, URZ ;  /* 0x000000120c0472a5 */ /* 0x000fe4000f8e003f */
[----:B------:R-:W-:Y:S02]  /*0f60*/  UIADD3.X UR13, URZ, URZ, URZ, UP1, !UPT ;  /* 0x0000003f3f0d7290 */ /* 0x000fe40008ffe43f */
[----:B------:R-:W-:Y:S01]  /*0f70*/  UIADD3 URZ, UP1, UR5, UR10, URZ ;  /* 0x0000000a053f7290 */ /* 0x000fe2000ff3e03f */
[----:B------:R-:W-:-:S03]  /*0f80*/  UMOV UR12, UR11 ;  /* 0x0000000b000c7c82 */ /* 0x000fc60008000000 */
[----:B------:R-:W-:-:S12]  /*0f90*/  UIMAD.WIDE.U32.X UR4, UR15, UR19, UR12, UP1 ;  /* 0x000000130f0472a5 */ /* 0x000fd800088e040c */
.L_x_12:
[----:B------:R-:W-:Y:S01]  /*0fa0*/  USHF.R.U64 UR4, UR4, UR16, UR5 ;  /* 0x0000001004047299 */ /* 0x000fe20008001205 */
[----:B------:R-:W-:Y:S01]  /*0fb0*/  R2UR UR11, R17 ;  /* 0x00000000110b72ca */ /* 0x000fe200000e0000 */
[----:B------:R-:W-:Y:S02]  /*0fc0*/  USHF.R.U32.HI UR5, URZ, UR16, UR5 ;  /* 0x000000103f057299 */ /* 0x000fe40008011605 */
[----:B------:R-:W-:Y:S01]  /*0fd0*/  UIADD3 UR12, UP1, URZ, -UR4, URZ ;  /* 0x800000043f0c7290 */ /* 0x000fe2000ff3e03f */
[----:B------:R-:W-:Y:S01]  /*0fe0*/  ULDC.64 UR18, c[0x0][0x620] ;  /* 0x0001880000127ab9 */ /* 0x000fe20000000a00 */
[----:B------:R-:W-:Y:S02]  /*0ff0*/  UISETP.NE.AND UP2, UPT, UR40, URZ, UPT ;  /* 0x0000003f2800728c */ /* 0x000fe4000bf45270 */
[----:B------:R-:W-:Y:S01]  /*1000*/  UIADD3.X UR5, URZ, ~UR5, URZ, UP1, !UPT ;  /* 0x800000053f057290 */ /* 0x000fe20008ffe43f */
[----:B------:R-:W-:Y:S01]  /*1010*/  UMOV UR10, UR20 ;  /* 0x00000014000a7c82 */ /* 0x000fe20008000000 */
[----:B------:R-:W-:-:S02]  /*1020*/  ULDC UR13, c[0x0][0x618] ;  /* 0x00018600000d7ab9 */ /* 0x000fc40000000800 */
[----:B------:R-:W-:Y:S02]  /*1030*/  UIMAD UR5, UR5, UR18, URZ ;  /* 0x00000012050572a4 */ /* 0x000fe4000f8e023f */
[----:B------:R-:W-:Y:S02]  /*1040*/  UIMAD.WIDE.U32 UR10, UR12, UR18, UR10 ;  /* 0x000000120c0a72a5 */ /* 0x000fe4000f8e000a */
[----:B------:R-:W-:Y:S02]  /*1050*/  UIMAD UR12, UR12, UR19, UR5 ;  /* 0x000000130c0c72a4 */ /* 0x000fe4000f8e0205 */
[----:B------:R-:W-:Y:S02]  /*1060*/  @UP2 UIMAD UR7, UR17, UR9, UR8 ;  /* 0x00000009110722a4 */ /* 0x000fe4000f8e0208 */
[----:B------:R-:W-:Y:S01]  /*1070*/  UIADD3 UR11, UR11, UR12, URZ ;  /* 0x0000000c0b0b7290 */ /* 0x000fe2000fffe03f */
[----:B------:R-:W-:Y:S01]  /*1080*/  ULDC.64 UR8, c[0x0][0x640] ;  /* 0x0001900000087ab9 */ /* 0x000fe20000000a00 */
[----:B------:R-:W-:-:S02]  /*1090*/  ULDC UR15, c[0x0][0x608] ;  /* 0x00018200000f7ab9 */ /* 0x000fc40000000800 */
[----:B------:R-:W-:Y:S01]  /*10a0*/  USHF.R.U64 UR20, UR10, UR13, UR11 ;  /* 0x0000000d0a147299 */ /* 0x000fe2000800120b */
[----:B------:R-:W-:Y:S01]  /*10b0*/  ISETP.NE.U32.AND P0, PT, RZ, UR8, PT ;  /* 0x00000008ff007c0c */ /* 0x000fe2000bf05070 */
[----:B------:R-:W-:Y:S01]  /*10c0*/  USHF.R.U32.HI UR11, URZ, UR13, UR11 ;  /* 0x0000000d3f0b7299 */ /* 0x000fe2000801160b */
[----:B------:R-:W-:Y:S02]  /*10d0*/  ULDC UR21, c[0x0][0x658] ;  /* 0x0001960000157ab9 */ /* 0x000fe40000000800 */
[----:B------:R-:W-:Y:S01]  /*10e0*/  ISETP.NE.AND.EX P0, PT, RZ, UR9, PT, P0 ;  /* 0x00000009ff007c0c */ /* 0x000fe2000bf05300 */
[----:B------:R-:W-:Y:S02]  /*10f0*/  USHF.R.U64 UR25, UR20, UR15, UR11 ;  /* 0x0000000f14197299 */ /* 0x000fe4000800120b */
[----:B------:R-:W-:Y:S01]  /*1100*/  USHF.R.U32.HI UR11, URZ, UR15, UR11 ;  /* 0x0000000f3f0b7299 */ /* 0x000fe2000801160b */
[----:B------:R-:W-:Y:S01]  /*1110*/  UMOV UR10, 0xffffffff ;  /* 0xffffffff000a7882 */ /* 0x000fe20000000000 */
[----:B------:R-:W-:Y:S01]  /*1120*/  ULDC UR5, c[0x0][0x600] ;  /* 0x0001800000057ab9 */ /* 0x000fe20000000800 */
[----:B------:R-:W-:-:S02]  /*1130*/  USHF.L.U32 UR10, UR10, UR21, URZ ;  /* 0x000000150a0a7299 */ /* 0x000fc4000800063f */
[----:B------:R-:W-:Y:S02]  /*1140*/  USHF.R.U64 UR26, UR25, UR21, UR11 ;  /* 0x00000015191a7299 */ /* 0x000fe4000800120b */
[----:B------:R-:W-:Y:S02]  /*1150*/  ULOP3.LUT UR15, URZ, UR10, URZ, 0x33, !UPT ;  /* 0x0000000a3f0f7292 */ /* 0x000fe4000f8e333f */
[----:B------:R-:W-:Y:S02]  /*1160*/  UIADD3 UR19, UR5, -0x1, URZ ;  /* 0xffffffff05137890 */ /* 0x000fe4000fffe03f */
[----:B------:R-:W-:Y:S01]  /*1170*/  USHF.R.U32.HI UR11, URZ, UR21, UR11 ;  /* 0x000000153f0b7299 */ /* 0x000fe2000801160b */
[----:B------:R-:W-:Y:S01]  /*1180*/  ULDC UR22, c[0x0][0x648] ;  /* 0x0001920000167ab9 */ /* 0x000fe20000000800 */
[----:B------:R-:W-:Y:S01]  /*1190*/  ULDC UR23, c[0x0][0x638] ;  /* 0x00018e0000177ab9 */ /* 0x000fe20000000800 */
[----:B------:R-:W-:Y:S01]  /*11a0*/  UMOV UR24, 0x1 ;  /* 0x0000000100187882 */ /* 0x000fe20000000000 */
[----:B------:R-:W-:Y:S01]  /*11b0*/  UMOV UR10, UR26 ;  /* 0x0000001a000a7c82 */ /* 0x000fe20008000000 */
[----:B------:R-:W-:Y:S07]  /*11c0*/  @!P0 BRA `(.L_x_13) ;  /* 0x0000000000308947 */ /* 0x000fee0003800000 */
[----:B------:R-:W-:Y:S02]  /*11d0*/  ULDC UR16, c[0x0][0x64c] ;  /* 0x0001930000107ab9 */ /* 0x000fe40000000800 */
        /* <DEDUP_REMOVED lines=8> */
[----:B------:R-:W-:-:S07]  /*1260*/  UIMAD.WIDE.U32.X UR8, UR18, UR9, UR16, UP1 ;  /* 0x00000009120872a5 */ /* 0x000fce00088e0410 */
[----:B------:R-:W-:Y:S01]  /*1270*/  UMOV UR10, UR8 ;  /* 0x00000008000a7c82 */ /* 0x000fe20008000000 */
[----:B------:R-:W-:-:S05]  /*1280*/  UMOV UR11, UR9 ;  /* 0x00000009000b7c82 */ /* 0x000fca0008000000 */
.L_x_13:
[----:B------:R-:W-:Y:S01]  /*1290*/  USHF.R.U64 UR9, UR10, UR22, UR11 ;  /* 0x000000160a097299 */ /* 0x000fe2000800120b */
[----:B------:R-:W-:Y:S01]  /*12a0*/  IMAD.MOV.U32 R0, RZ, RZ, 0x1 ;  /* 0x00000001ff007424 */ /* 0x000fe200078e00ff */
[----:B------:R-:W-:Y:S01]  /*12b0*/  USHF.L.U32 UR8, UR24, UR21, URZ ;  /* 0x0000001518087299 */ /* 0x000fe2000800063f */
[----:B------:R-:W-:Y:S01]  /*12c0*/  IMAD.U32 R19, RZ, RZ, UR4 ;  /* 0x00000004ff137e24 */ /* 0x000fe2000f8e00ff */
[----:B------:R-:W-:Y:S02]  /*12d0*/  ULOP3.LUT UR15, UR25, UR15, URZ, 0xc0, !UPT ;  /* 0x0000000f190f7292 */ /* 0x000fe4000f8ec03f */
[----:B------:R-:W-:Y:S02]  /*12e0*/  UIADD3 UR10, -UR9, URZ, URZ ;  /* 0x0000003f090a7290 */ /* 0x000fe4000fffe13f */
[----:B------:R-:W-:Y:S02]  /*12f0*/  UIMAD UR15, UR8, UR9, UR15 ;  /* 0x00000009080f72a4 */ /* 0x000fe4000f8e020f */
[----:B------:R-:W-:-:S02]  /*1300*/  ULOP3.LUT UR19, UR20, UR19, URZ, 0xc0, !UPT ;  /* 0x0000001314137292 */ /* 0x000fc4000f8ec03f */
[----:B------:R-:W-:Y:S01]  /*1310*/  UIMAD UR8, UR10, UR23, UR26 ;  /* 0x000000170a0872a4 */ /* 0x000fe2000f8e021a */
[----:B------:R-:W-:Y:S01]  /*1320*/  ULDC UR9, c[0x0][0x610] ;  /* 0x0001840000097ab9 */ /* 0x000fe20000000800 */
[----:B------:R-:W-:Y:S02]  /*1330*/  UISETP.NE.AND UP1, UPT, UR40, URZ, UPT ;  /* 0x0000003f2800728c */ /* 0x000fe4000bf25270 */
[----:B------:R-:W-:Y:S02]  /*1340*/  UIMAD UR7, UR15, UR9, UR7 ;  /* 0x000000090f0772a4 */ /* 0x000fe4000f8e0207 */
[----:B------:R-:W-:-:S04]  /*1350*/  UIMAD UR8, UR8, UR5, UR19 ;  /* 0x00000005080872a4 */ /* 0x000fc8000f8e0213 */
[----:B------:R-:W-:Y:S02]  /*1360*/  USEL UR5, UR8, UR7, !UP1 ;  /* 0x0000000708057287 */ /* 0x000fe4000c800000 */
[----:B------:R-:W-:-:S04]  /*1370*/  USEL UR7, UR7, UR8, !UP1 ;  /* 0x0000000807077287 */ /* 0x000fc8000c800000 */
[----:B------:R-:W-:Y:S02]  /*1380*/  IMAD.U32 R2, RZ, RZ, UR5 ;  /* 0x00000005ff027e24 */ /* 0x000fe4000f8e00ff */
[----:B------:R-:W-:-:S07]  /*1390*/  IMAD.U32 R18, RZ, RZ, UR7 ;  /* 0x00000007ff127e24 */ /* 0x000fce000f8e00ff */
.L_x_11:
[----:B------:R-:W-:Y:S05]  /*13a0*/  @!P1 BRA `(.L_x_14) ;  /* 0x00000000000c9947 */ /* 0x000fea0003800000 */
[----:B------:R-:W-:Y:S01]  /*13b0*/  UCGABAR_WAIT ;  /* 0x0000000000007dc7 */ /* 0x000fe20008000000 */
[----:B------:R-:W-:Y:S01]  /*13c0*/  CCTL.IVALL ;  /* 0x00000000ff00798f */ /* 0x000fe20002000000 */
[----:B------:R-:W-:Y:S05]  /*13d0*/  BRA `(.L_x_15) ;  /* 0x0000000000047947 */ /* 0x000fea0003800000 */
.L_x_14:
[----:B------:R-:W-:Y:S06]  /*13e0*/  BAR.SYNC.DEFER_BLOCKING 0x0 ;  /* 0x0000000000007b1d */ /* 0x000fec0000010000 */
.L_x_15:
[----:B------:R-:W-:Y:S02]  /*13f0*/  ULDC UR4, c[0x0][0x28c] ;  /* 0x0000a30000047ab9 */ /* 0x000fe40000000800 */
[----:B------:R-:W-:-:S04]  /*1400*/  UIADD3 UR4, UR4, 0x7f, URZ ;  /* 0x0000007f04047890 */ /* 0x000fc8000fffe03f */
[----:B------:R-:W-:-:S04]  /*1410*/  USHF.R.S32.HI UR5, URZ, 0x1f, UR4 ;  /* 0x0000001f3f057899 */ /* 0x000fc80008011404 */
[----:B------:R-:W-:-:S04]  /*1420*/  ULEA.HI UR5, UR5, UR4, URZ, 0x7 ;  /* 0x0000000405057291 */ /* 0x000fc8000f8f383f */
[----:B------:R-:W-:Y:S01]  /*1430*/  USHF.R.S32.HI UR37, URZ, 0x7, UR5 ;  /* 0x000000073f257899 */ /* 0x000fe20008011405 */
[----:B------:R-:W-:Y:S11]  /*1440*/  @!P2 BRA `(.L_x_16) ;  /* 0x0000009400d8a947 */ /* 0x000ff60003800000 */
[----:B------:R-:W-:-:S06]  /*1450*/  UISETP.GT.U32.AND UP1, UPT, UR14, 0x1, UPT ;  /* 0x000000010e00788c */ /* 0x000fcc000bf24070 */
[----:B------:R-:W-:-:S13]  /*1460*/  PLOP3.LUT P0, PT, PT, PT, UP1, 0x80, 0x0 ;  /* 0x000000000000781c */ /* 0x000fda0003f0f018 */
[----:B------:R-:W-:Y:S05]  /*1470*/  @P0 EXIT ;  /* 0x000000000000094d */ /* 0x000fea0003800000 */
.L_x_17:
[----:B------:R-:W-:-:S08]  /*1480*/  NOP ;  /* 0x0000000000007918 */ /* 0x000fd00000000000 */
[----:B------:R-:W0:Y:S02]  /*1490*/  USETMAXREG.TRY_ALLOC.CTAPOOL UP1, 0xe8 ;  /* 0x000000e8000079c8 */ /* 0x000e240008020600 */
[----:B0-----:R-:W-:-:S13]  /*14a0*/  PLOP3.LUT P0, PT, PT, PT, UP1, 0x80, 0x0 ;  /* 0x000000000000781c */ /* 0x001fda0003f0f018 */
[----:B------:R-:W-:Y:S05]  /*14b0*/  @!P0 BRA `(.L_x_17) ;  /* 0xfffffffc00f08947 */ /* 0x000fea000383ffff */
[----:B------:R-:W-:-:S13]  /*14c0*/  LOP3.LUT P0, RZ, R0, 0xff, RZ, 0xc0, !PT ;  /* 0x000000ff00ff7812 */ /* 0x000fda000780c0ff */
[----:B------:R-:W-:Y:S05]  /*14d0*/  @!P0 EXIT ;  /* 0x000000000000894d */ /* 0x000fea0003800000 */
[----:B------:R-:W0:Y:S01]  /*14e0*/  S2UR UR5, SR_CgaCtaId ;  /* 0x00000000000579c3 */ /* 0x000e220000008800 */
[----:B------:R-:W-:Y:S01]  /*14f0*/  VIADD R8, R8, 0xffffffff ;  /* 0xffffffff08087836 */ /* 0x000fe20000000000 */
[CC--:B------:R-:W-:Y:S01]  /*1500*/  LEA.HI R0, R9.reuse, R4.reuse, RZ, 0x2 ;  /* 0x0000000409007211 */ /* 0x0c0fe200078f10ff */
[----:B------:R-:W-:Y:S01]  /*1510*/  UMOV UR43, 0x400 ;  /* 0x00000400002b7882 */ /* 0x000fe20000000000 */
[----:B------:R-:W-:Y:S01]  /*1520*/  LEA.HI R9, R9, R4, RZ, 0x5 ;  /* 0x0000000409097211 */ /* 0x000fe200078f28ff */
[----:B------:R-:W-:Y:S01]  /*1530*/  USHF.R.U32.HI UR4, URZ, 0x1, UR37 ;  /* 0x000000013f047899 */ /* 0x000fe20008011625 */
[C---:B------:R-:W-:Y:S01]  /*1540*/  R2UR UR45, R8.reuse ;  /* 0x00000000082d72ca */ /* 0x040fe200000e0000 */
[----:B------:R-:W-:Y:S01]  /*1550*/  ULOP3.LUT UR44, UR37, 0x1, URZ, 0xc0, !UPT ;  /* 0x00000001252c7892 */ /* 0x000fe2000f8ec03f */
[--C-:B------:R-:W-:Y:S01]  /*1560*/  SHF.R.S32.HI R154, RZ, 0x2, R0.reuse ;  /* 0x00000002ff9a7819 */ /* 0x100fe20000011400 */
[----:B------:R-:W-:Y:S01]  /*1570*/  UISETP.LT.AND UP1, UPT, UR37, 0x1, UPT ;  /* 0x000000012500788c */ /* 0x000fe2000bf21270 */
[----:B------:R-:W-:Y:S01]  /*1580*/  SHF.R.S32.HI R3, RZ, 0x1f, R0 ;  /* 0x0000001fff037819 */ /* 0x000fe20000011400 */
[----:B------:R-:W-:Y:S01]  /*1590*/  ULOP3.LUT UR4, UR4, 0x1, URZ, 0xc0, !UPT ;  /* 0x0000000104047892 */ /* 0x000fe2000f8ec03f */
[----:B------:R-:W-:Y:S01]  /*15a0*/  SHF.R.S32.HI R9, RZ, 0x5, R9 ;  /* 0x00000005ff097819 */ /* 0x000fe20000011409 */
[----:B------:R-:W-:Y:S01]  /*15b0*/  ULDC UR6, c[0x0][0x284] ;  /* 0x0000a10000067ab9 */ /* 0x000fe20000000800 */
[----:B------:R-:W-:Y:S01]  /*15c0*/  LEA.HI R3, R3, R154, RZ, 0x3 ;  /* 0x0000009a03037211 */ /* 0x000fe200078f18ff */
[----:B------:R-:W-:Y:S01]  /*15d0*/  USEL UR44, UR44, URZ, !UP0 ;  /* 0x0000003f2c2c7287 */ /* 0x000fe2000c000000 */
[----:B------:R-:W-:Y:S01]  /*15e0*/  ISETP.NE.AND P0, PT, R8, RZ, PT ;  /* 0x000000ff0800720c */ /* 0x000fe20003f05270 */
[----:B------:R-:W-:Y:S01]  /*15f0*/  USEL UR47, UR37, 0x1, UP1 ;  /* 0x00000001252f7887 */ /* 0x000fe20008800000 */
[----:B------:R-:W-:Y:S01]  /*1600*/  LOP3.LUT R3, R3, 0xfffffff8, RZ, 0xc0, !PT ;  /* 0xfffffff803037812 */ /* 0x000fe200078ec0ff */
[----:B------:R-:W-:Y:S01]  /*1610*/  USHF.L.U32 UR45, UR45, 0x3, URZ ;  /* 0x000000032d2d7899 */ /* 0x000fe2000800063f */
[----:B------:R-:W-:Y:S01]  /*1620*/  SEL R170, RZ, 0x1, P0 ;  /* 0x00000001ffaa7807 */ /* 0x000fe20000000000 */
[----:B------:R-:W-:-:S02]  /*1630*/  UISETP.EQ.U32.AND UP0, UPT, UR4, 0x1, !UP0 ;  /* 0x000000010400788c */ /* 0x000fc4000c702070 */
[----:B------:R-:W-:Y:S01]  /*1640*/  IMAD.IADD R154, R154, 0x1, -R3 ;  /* 0x000000019a9a7824 */ /* 0x000fe200078e0a03 */
[----:B0-----:R-:W-:Y:S01]  /*1650*/  ULEA UR43, UR5, UR43, 0x18 ;  /* 0x0000002b052b7291 */ /* 0x001fe2000f8ec03f */
[----:B------:R-:W-:Y:S01]  /*1660*/  IMAD.U32 R158, RZ, RZ, UR45 ;  /* 0x0000002dff9e7e24 */ /* 0x000fe2000f8e00ff */
[----:B------:R-:W-:Y:S01]  /*1670*/  LOP3.LUT R3, R0, 0xfffffffc, RZ, 0xc0, !PT ;  /* 0xfffffffc00037812 */ /* 0x000fe200078ec0ff */
[C-C-:B------:R-:W-:Y:S01]  /*1680*/  IMAD R161, R9.reuse, -0x10, -R154.reuse ;  /* 0xfffffff009a17824 */ /* 0x140fe200078e0a9a */
[----:B------:R-:W-:Y:S01]  /*1690*/  UIADD3 UR46, UR43, 0x30, URZ ;  /* 0x000000302b2e7890 */ /* 0x000fe2000fffe03f */
[--C-:B------:R-:W-:Y:S01]  /*16a0*/  SHF.R.S32.HI R155, RZ, 0x1f, R154.reuse ;  /* 0x0000001fff9b7819 */ /* 0x100fe2000001149a */
[----:B------:R-:W-:Y:S01]  /*16b0*/  ULOP3.LUT UR36, UR42, 0x1, URZ, 0xfc, !UPT ;  /* 0x000000012a247892 */ /* 0x000fe2000f8efc3f */
[----:B------:R-:W-:Y:S01]  /*16c0*/  LOP3.LUT R160, R158, 0x8, RZ, 0xc0, !PT ;  /* 0x000000089ea07812 */ /* 0x000fe200078ec0ff */
[----:B------:R-:W-:Y:S01]  /*16d0*/  IMAD.IADD R156, R4, 0x1, -R3 ;  /* 0x00000001049c7824 */ /* 0x000fe200078e0a03 */
[----:B------:R-:W-:Y:S01]  /*16e0*/  LOP3.LUT R158, R158, 0x8, RZ, 0xc, !PT ;  /* 0x000000089e9e7812 */ /* 0x000fe200078e0cff */
[----:B------:R-:W-:Y:S01]  /*16f0*/  IMAD.U32 R157, RZ, RZ, UR46 ;  /* 0x0000002eff9d7e24 */ /* 0x000fe2000f8e00ff */
[----:B------:R-:W-:Y:S01]  /*1700*/  LOP3.LUT R160, R160, 0x18, RZ, 0x3c, !PT ;  /* 0x00000018a0a07812 */ /* 0x000fe200078e3cff */
[----:B------:R-:W-:Y:S01]  /*1710*/  IMAD.WIDE R154, R9, 0x10, R154 ;  /* 0x00000010099a7825 */ /* 0x000fe200078e029a */
[----:B------:R-:W-:-:S02]  /*1720*/  UIADD3 UR47, -UR47, UR37, URZ ;  /* 0x000000252f2f7290 */ /* 0x000fc4000fffe13f */
[----:B------:R-:W-:Y:S01]  /*1730*/  USEL UR48, URZ, 0x1, !UP0 ;  /* 0x000000013f307887 */ /* 0x000fe2000c000000 */
[----:B------:R-:W-:Y:S02]  /*1740*/  VIADD R159, R157, UR45 ;  /* 0x0000002d9d9f7c36 */ /* 0x000fe40008000000 */
[----:B------:R-:W-:-:S09]  /*1750*/  VIADD R161, R161, UR6 ;  /* 0x00000006a1a17c36 */ /* 0x000fd20008000000 */
.L_x_293:
[----:B------:R-:W-:Y:S01]  /*1760*/  SHF.L.U32 R0, R170, 0x1f, RZ ;  /* 0x0000001faa007819 */ /* 0x000fe200000006ff */
[----:B------:R-:W-:Y:S02]  /*1770*/  ULDC UR4, c[0x0][0x28c] ;  /* 0x0000a30000047ab9 */ /* 0x000fe40000000800 */
[----:B------:R-:W-:Y:S01]  /*1780*/  ISETP.LT.AND P1, PT, RZ, UR4, PT ;  /* 0x00000004ff007c0c */ /* 0x000fe2000bf21270 */
[----:B------:R-:W0:Y:S02]  /*1790*/  SYNCS.PHASECHK.TRANS64.TRYWAIT P0, [R157+UR45], R0 ;  /* 0x000000009d0075a7 */ /* 0x000e24000800016d */
[----:B01234-:R-:W-:Y:S10]  /*17a0*/  @!P0 BRA `(.L_x_18) ;  /* 0x000000a000f88947 */ /* 0x01fff40003800000 */
.L_x_313:
[----:B------:R-:W-:Y:S05]  /*17b0*/  @P1 BRA `(.L_x_19) ;  /* 0x0000000000401947 */ /* 0x000fea0003800000 */
[----:B0-----:R-:W-:Y:S01]  /*17c0*/  MOV R0, 0x0 ;  /* 0x0000000000007802 */ /* 0x001fe20000000f00 */
[----:B------:R-:W-:Y:S01]  /*17d0*/  ULDC.64 UR4, c[0x4][0x68] ;  /* 0x01001a0000047ab9 */ /* 0x000fe20000000a00 */
[----:B------:R-:W-:Y:S01]  /*17e0*/  ULDC.64 UR6, c[0x4][0x8] ;  /* 0x0100020000067ab9 */ /* 0x000fe20000000a00 */
[----:B------:R-:W-:Y:S01]  /*17f0*/  IMAD.U32 R4, RZ, RZ, UR4 ;  /* 0x00000004ff047e24 */ /* 0x000fe2000f8e00ff */
[----:B------:R0:W1:Y:S01]  /*1800*/  LDC.64 R14, c[0x4][R0] ;  /* 0x01000000000e7b82 */ /* 0x0000620000000a00 */
[----:B------:R-:W-:Y:S01]  /*1810*/  IMAD.U32 R5, RZ, RZ, UR5 ;  /* 0x00000005ff057e24 */ /* 0x000fe2000f8e00ff */
[----:B------:R-:W-:Y:S01]  /*1820*/  ULDC.64 UR4, c[0x4][0x70] ;  /* 0x01001c0000047ab9 */ /* 0x000fe20000000a00 */
[----:B------:R-:W-:Y:S02]  /*1830*/  IMAD.U32 R10, RZ, RZ, UR6 ;  /* 0x00000006ff0a7e24 */ /* 0x000fe4000f8e00ff */
[----:B------:R-:W-:Y:S02]  /*1840*/  IMAD.U32 R6, RZ, RZ, UR4 ;  /* 0x00000004ff067e24 */ /* 0x000fe4000f8e00ff */
[----:B------:R-:W-:-:S02]  /*1850*/  IMAD.U32 R7, RZ, RZ, UR5 ;  /* 0x00000005ff077e24 */ /* 0x000fc4000f8e00ff */
[----:B------:R-:W-:Y:S02]  /*1860*/  IMAD.U32 R11, RZ, RZ, UR7 ;  /* 0x00000007ff0b7e24 */ /* 0x000fe4000f8e00ff */
[----:B------:R-:W-:Y:S02]  /*1870*/  IMAD.MOV.U32 R8, RZ, RZ, 0x1e1 ;  /* 0x000001e1ff087424 */ /* 0x000fe400078e00ff */
[----:B------:R-:W-:Y:S02]  /*1880*/  IMAD.MOV.U32 R12, RZ, RZ, 0x1 ;  /* 0x00000001ff0c7424 */ /* 0x000fe400078e00ff */
[----:B0-----:R-:W-:-:S07]  /*1890*/  IMAD.MOV.U32 R13, RZ, RZ, RZ ;  /* 0x000000ffff0d7224 */ /* 0x001fce00078e00ff */
[----:B------:R-:W-:-:S07]  /*18a0*/  LEPC R20, `(.L_x_19) ;  /* 0x000000001014794e */ /* 0x000fce0000000000 */
[----:B-1---5:R-:W-:Y:S05]  /*18b0*/  CALL.ABS.NOINC R14 ;  /* 0x000000000e007343 */ /* 0x022fea0003c00000 */
.L_x_19:
[----:B0-----:R-:W-:-:S05]  /*18c0*/  IMAD.U32 R0, RZ, RZ, UR36 ;  /* 0x00000024ff007e24 */ /* 0x001fca000f8e00ff */
[----:B------:R-:W-:-:S13]  /*18d0*/  ISETP.NE.AND P0, PT, R0, 0x3, PT ;  /* 0x000000030000780c */ /* 0x000fda0003f05270 */
[----:B------:R-:W-:Y:S05]  /*18e0*/  @!P0 BRA `(.L_x_20) ;  /* 0x0000000000048947 */ /* 0x000fea0003800000 */
[----:B------:R-:W-:Y:S01]  /*18f0*/  BPT.TRAP 0x1 ;  /* 0x000000040000795c */ /* 0x000fe20000300000 */
.L_x_20:
[----:B------:R-:W-:Y:S02]  /*1900*/  IMAD.U32 R3, RZ, RZ, UR44 ;  /* 0x0000002cff037e24 */ /* 0x000fe4000f8e00ff */
[----:B------:R-:W-:-:S03]  /*1910*/  IMAD.U32 R0, RZ, RZ, UR48 ;  /* 0x00000030ff007e24 */ /* 0x000fc6000f8e00ff */
[----:B------:R-:W-:Y:S02]  /*1920*/  LEA R3, R3, UR43, 0x3 ;  /* 0x0000002b03037c11 */ /* 0x000fe4000f8e18ff */
[----:B------:R-:W-:-:S04]  /*1930*/  SHF.L.U32 R0, R0, 0x1f, RZ ;  /* 0x0000001f00007819 */ /* 0x000fc800000006ff */
[----:B------:R0:W1:Y:S01]  /*1940*/  SYNCS.PHASECHK.TRANS64.TRYWAIT P1, [R3+URZ], R0 ;  /* 0x00000000030075a7 */ /* 0x000062000802017f */
[----:B------:R-:W-:Y:S05]  /*1950*/  @!P0 BRA `(.L_x_21) ;  /* 0x0000000000048947 */ /* 0x000fea0003800000 */
[----:B------:R-:W-:Y:S01]  /*1960*/  BPT.TRAP 0x1 ;  /* 0x000000040000795c */ /* 0x000fe20000300000 */
.L_x_21:
[----:B------:R-:W-:-:S05]  /*1970*/  IMAD.U32 R4, RZ, RZ, UR47 ;  /* 0x0000002fff047e24 */ /* 0x000fca000f8e00ff */
[----:B------:R-:W-:Y:S01]  /*1980*/  ISETP.GE.AND P2, PT, R4, 0x1, PT ;  /* 0x000000010400780c */ /* 0x000fe20003f46270 */
[----:B-1----:R-:W-:-:S12]  /*1990*/  @P1 BRA `(.L_x_22) ;  /* 0x0000000000081947 */ /* 0x002fd80003800000 */
[----:B------:R-:W1:Y:S02]  /*19a0*/  SYNCS.PHASECHK.TRANS64.TRYWAIT P1, [R3+URZ], R0 ;  /* 0x00000000030075a7 */ /* 0x000e64000802017f */
[----:B-1----:R-:W-:Y:S05]  /*19b0*/  @!P1 BRA `(.L_x_23) ;  /* 0x000000a000889947 */ /* 0x002fea0003800000 */
.L_x_22:
[----:B------:R-:W-:Y:S05]  /*19c0*/  WARPSYNC.ALL ;  /* 0x0000000000007948 */ /* 0x000fea0003800000 */
[----:B------:R-:W-:Y:S01]  /*19d0*/  UIADD3 UR4, UR43, 0x100, URZ ;  /* 0x000001002b047890 */ /* 0x000fe2000fffe03f */
[----:B------:R-:W-:Y:S01]  /*19e0*/  WARPGROUP.ARRIVE ;  /* 0x00000000000079c5 */ /* 0x000fe20000000000 */
[----:B------:R-:W-:Y:S02]  /*19f0*/  UIADD3 UR5, UR43, 0x8100, URZ ;  /* 0x000081002b057890 */ /* 0x000fe4000fffe03f */
[----:B------:R-:W-:Y:S02]  /*1a00*/  USHF.R.U32.HI UR4, URZ, 0x4, UR4 ;  /* 0x000000043f047899 */ /* 0x000fe40008011604 */
[----:B------:R-:W-:-:S02]  /*1a10*/  USHF.R.U32.HI UR5, URZ, 0x4, UR5 ;  /* 0x000000043f057899 */ /* 0x000fc40008011605 */
[----:B------:R-:W-:Y:S02]  /*1a20*/  ULOP3.LUT UR4, UR4, 0x3fff, URZ, 0xc0, !UPT ;  /* 0x00003fff04047892 */ /* 0x000fe4000f8ec03f */
[----:B------:R-:W-:Y:S02]  /*1a30*/  ULOP3.LUT UR5, UR5, 0x3fff, URZ, 0xc0, !UPT ;  /* 0x00003fff05057892 */ /* 0x000fe4000f8ec03f */
[----:B------:R-:W-:Y:S02]  /*1a40*/  ULOP3.LUT UR4, UR4, 0x10000, URZ, 0xfc, !UPT ;  /* 0x0001000004047892 */ /* 0x000fe4000f8efc3f */
[----:B------:R-:W-:Y:S02]  /*1a50*/  ULOP3.LUT UR5, UR5, 0x10000, URZ, 0xfc, !UPT ;  /* 0x0001000005057892 */ /* 0x000fe4000f8efc3f */
[----:B------:R-:W-:Y:S02]  /*1a60*/  ULEA UR7, UR44, UR4, 0xa ;  /* 0x000000042c077291 */ /* 0x000fe4000f8e503f */
[----:B------:R-:W-:Y:S01]  /*1a70*/  ULEA UR6, UR44, UR5, 0xc ;  /* 0x000000052c067291 */ /* 0x000fe2000f8e603f */
[----:B------:R-:W-:Y:S01]  /*1a80*/  UMOV UR9, 0x40000040 ;  /* 0x4000004000097882 */ /* 0x000fe20000000000 */
[----:B------:R-:W-:-:S03]  /*1a90*/  UMOV UR11, 0x40000040 ;  /* 0x40000040000b7882 */ /* 0x000fc60000000000 */
[----:B------:R-:W-:Y:S02]  /*1aa0*/  UMOV UR8, UR7 ;  /* 0x0000000700087c82 */ /* 0x000fe40008000000 */
[----:B------:R-:W-:Y:S02]  /*1ab0*/  UMOV UR10, UR6 ;  /* 0x00000006000a7c82 */ /* 0x000fe40008000000 */
[----:B------:R-:W-:Y:S01]  /*1ac0*/  HGMMA.64x256x16.F32 R24, gdesc[UR8], RZ, !UPT, gsb0 ;  /* 0x03e00000081879f0 */ /* 0x000fe2000c0008ff */
[----:B------:R-:W-:Y:S02]  /*1ad0*/  UIADD3 UR8, UR7, 0x2, URZ ;  /* 0x0000000207087890 */ /* 0x000fe4000fffe03f */
[----:B------:R-:W-:Y:S01]  /*1ae0*/  UIADD3 UR10, UR6, 0x2, URZ ;  /* 0x00000002060a7890 */ /* 0x000fe2000fffe03f */
[----:B------:R-:W-:Y:S01]  /*1af0*/  UMOV UR9, 0x40000040 ;  /* 0x4000004000097882 */ /* 0x000fe20000000000 */
[----:B------:R-:W-:Y:S01]  /*1b00*/  UMOV UR11, 0x40000040 ;  /* 0x40000040000b7882 */ /* 0x000fe20000000000 */
[----:B------:R-:W-:-:S02]  /*1b10*/  WARPGROUP.DEPBAR.LE gsb0, 0x0 ;  /* 0x00008000000079c5 */ /* 0x000fc40000010000 */
[----:B------:R-:W-:-:S15]  /*1b20*/  WARPGROUP.ARRIVE ;  /* 0x00000000000079c5 */ /* 0x000fde0000000000 */
[----:B------:R-:W-:-:S05]  /*1b30*/  NOP ;  /* 0x0000000000007918 */ /* 0x000fca0000000000 */
[----:B------:R-:W-:Y:S01]  /*1b40*/  HGMMA.64x256x16.F32 R24, gdesc[UR8], R24, gsb0 ;  /* 0x03e00000081879f0 */ /* 0x000fe20008000818 */
[----:B------:R-:W-:Y:S02]  /*1b50*/  UIADD3 UR8, UR7, 0x4, URZ ;  /* 0x0000000407087890 */ /* 0x000fe4000fffe03f */
[----:B------:R-:W-:Y:S01]  /*1b60*/  UIADD3 UR10, UR6, 0x4, URZ ;  /* 0x00000004060a7890 */ /* 0x000fe2000fffe03f */
[----:B------:R-:W-:Y:S01]  /*1b70*/  UMOV UR9, 0x40000040 ;  /* 0x4000004000097882 */ /* 0x000fe20000000000 */
[----:B------:R-:W-:Y:S01]  /*1b80*/  UMOV UR11, 0x40000040 ;  /* 0x40000040000b7882 */ /* 0x000fe20000000000 */
[----:B------:R-:W-:Y:S02]  /*1b90*/  WARPGROUP.DEPBAR.LE gsb0, 0x0 ;  /* 0x00008000000079c5 */ /* 0x000fe40000010000 */
        /* <DEDUP_REMOVED lines=42> */
[----:B------:R-:W-:Y:S03]  /*1e40*/  HGMMA.64x256x16.F32 R24, gdesc[UR8], R24, gsb0 ;  /* 0x03e00000081879f0 */ /* 0x000fe60008000818 */
[----:B------:R-:W-:Y:S02]  /*1e50*/  WARPGROUP.DEPBAR.LE gsb0, 0x0 ;  /* 0x00008000000079c5 */ /* 0x000fe40000010000 */
[----:B------:R-:W-:Y:S05]  /*1e60*/  @!P2 BRA `(.L_x_24) ;  /* 0x0000000400a4a947 */ /* 0x000fea0003800000 */
[----:B------:R-:W-:Y:S01]  /*1e70*/  UIADD3 UR6, UR44, 0x1, URZ ;  /* 0x000000012c067890 */ /* 0x000fe2000fffe03f */
[----:B01----:R-:W-:Y:S02]  /*1e80*/  IMAD.U32 R0, RZ, RZ, UR47 ;  /* 0x0000002fff007e24 */ /* 0x003fe4000f8e00ff */
[----:B------:R-:W-:Y:S01]  /*1e90*/  IMAD.U32 R3, RZ, RZ, UR44 ;  /* 0x0000002cff037e24 */ /* 0x000fe2000f8e00ff */
[----:B------:R-:W-:-:S04]  /*1ea0*/  UISETP.NE.AND UP0, UPT, UR6, 0x2, UPT ;  /* 0x000000020600788c */ /* 0x000fc8000bf05270 */
[----:B------:R-:W-:Y:S02]  /*1eb0*/  USEL UR7, URZ, 0x1, UP0 ;  /* 0x000000013f077887 */ /* 0x000fe40008000000 */
[----:B------:R-:W-:Y:S02]  /*1ec0*/  USEL UR6, UR6, URZ, UP0 ;  /* 0x0000003f06067287 */ /* 0x000fe40008000000 */
[----:B------:R-:W-:-:S06]  /*1ed0*/  ULOP3.LUT UR7, UR48, UR7, URZ, 0x3c, !UPT ;  /* 0x0000000730077292 */ /* 0x000fcc000f8e3c3f */
[----:B------:R-:W-:-:S07]  /*1ee0*/  IMAD.U32 R6, RZ, RZ, UR7 ;  /* 0x00000007ff067e24 */ /* 0x000fce000f8e00ff */
.L_x_31:
[----:B------:R-:W-:Y:S05]  /*1ef0*/  @!P0 BRA `(.L_x_25) ;  /* 0x0000000000048947 */ /* 0x000fea0003800000 */
[----:B------:R-:W-:Y:S01]  /*1f00*/  BPT.TRAP 0x1 ;  /* 0x000000040000795c */ /* 0x000fe20000300000 */
.L_x_25:
[----:B------:R-:W-:Y:S01]  /*1f10*/  ULEA UR7, UR6, UR43, 0x3 ;  /* 0x0000002b06077291 */ /* 0x000fe2000f8e183f */
[----:B------:R-:W-:-:S08]  /*1f20*/  SHF.L.U32 R4, R6, 0x1f, RZ ;  /* 0x0000001f06047819 */ /* 0x000fd000000006ff */
[----:B------:R0:W1:Y:S01]  /*1f30*/  SYNCS.PHASECHK.TRANS64.TRYWAIT P1, [UR7], R4 ;  /* 0x00000004ff0075a7 */ /* 0x0000620008020147 */
[----:B------:R-:W-:Y:S05]  /*1f40*/  @!P0 BRA `(.L_x_26) ;  /* 0x0000000000048947 */ /* 0x000fea0003800000 */
[----:B------:R-:W-:Y:S01]  /*1f50*/  BPT.TRAP 0x1 ;  /* 0x000000040000795c */ /* 0x000fe20000300000 */
.L_x_26:
[----:B-1----:R-:W-:Y:S05]  /*1f60*/  @P1 BRA `(.L_x_27) ;  /* 0x0000000000081947 */ /* 0x002fea0003800000 */
[----:B------:R-:W1:Y:S02]  /*1f70*/  SYNCS.PHASECHK.TRANS64.TRYWAIT P1, [UR7], R4 ;  /* 0x00000004ff0075a7 */ /* 0x000e640008020147 */
[----:B-1----:R-:W-:Y:S05]  /*1f80*/  @!P1 BRA `(.L_x_28) ;  /* 0x0000009c00289947 */ /* 0x002fea0003800000 */
.L_x_27:
[----:B------:R-:W-:Y:S01]  /*1f90*/  ULEA UR12, UR6, UR4, 0xa ;  /* 0x00000004060c7291 */ /* 0x000fe2000f8e503f */
[----:B------:R-:W-:Y:S01]  /*1fa0*/  WARPGROUP.ARRIVE ;  /* 0x00000000000079c5 */ /* 0x000fe20000000000 */
[----:B------:R-:W-:Y:S01]  /*1fb0*/  ULEA UR7, UR6, UR5, 0xc ;  /* 0x0000000506077291 */ /* 0x000fe2000f8e603f */
[----:B------:R-:W-:Y:S01]  /*1fc0*/  UMOV UR9, 0x40000040 ;  /* 0x4000004000097882 */ /* 0x000fe20000000000 */
[----:B------:R-:W-:-:S03]  /*1fd0*/  UMOV UR11, 0x40000040 ;  /* 0x40000040000b7882 */ /* 0x000fc60000000000 */
[----:B------:R-:W-:Y:S02]  /*1fe0*/  UMOV UR8, UR12 ;  /* 0x0000000c00087c82 */ /* 0x000fe40008000000 */
[----:B------:R-:W-:Y:S02]  /*1ff0*/  UMOV UR10, UR7 ;  /* 0x00000007000a7c82 */ /* 0x000fe40008000000 */
[----:B------:R-:W-:Y:S01]  /*2000*/  HGMMA.64x256x16.F32 R24, gdesc[UR8], R24, gsb0 ;  /* 0x03e00000081879f0 */ /* 0x000fe20008000818 */
        /* <DEDUP_REMOVED lines=58> */
[----:B------:R-:W-:Y:S01]  /*23b0*/  BPT.TRAP 0x1 ;  /* 0x000000040000795c */ /* 0x000fe20000300000 */
.L_x_29:
[----:B------:R-:W-:Y:S01]  /*23c0*/  ISETP.NE.AND P1, PT, R152, RZ, PT ;  /* 0x000000ff9800720c */ /* 0x000fe20003f25270 */
[----:B------:R-:W-:-:S12]  /*23d0*/  UISETP.GT.U32.AND UP0, UPT, UR42, 0x1, UPT ;  /* 0x000000012a00788c */ /* 0x000fd8000bf04070 */
[----:B01----:R-:W-:-:S05]  /*23e0*/  @P1 LEA R4, R3, UR43, 0x3 ;  /* 0x0000002b03041c11 */ /* 0x003fca000f8e18ff */
[----:B------:R-:W-:-:S05]  /*23f0*/  @P1 VIADD R4, R4, 0x10 ;  /* 0x0000001004041836 */ /* 0x000fca0000000000 */
[----:B------:R-:W-:-:S04]  /*2400*/  @P1 PRMT R4, R153, 0x654, R4 ;  /* 0x0000065499041816 */ /* 0x000fc80000000004 */
[----:B------:R0:W-:Y:S01]  /*2410*/  @P1 SYNCS.ARRIVE.TRANS64.RED.A1T0 RZ, [R4+URZ], RZ ;  /* 0x000000ff04ff19a7 */ /* 0x0001e2000810043f */
[----:B------:R-:W-:-:S13]  /*2420*/  PLOP3.LUT P1, PT, PT, PT, UP0, 0x80, 0x0 ;  /* 0x000000000000781c */ /* 0x000fda0003f2f008 */
[----:B0-----:R-:W-:Y:S05]  /*2430*/  @P1 BRA `(.L_x_30) ;  /* 0x0000000000041947 */ /* 0x001fea0003800000 */
[----:B------:R-:W-:Y:S01]  /*2440*/  BPT.TRAP 0x1 ;  /* 0x000000040000795c */ /* 0x000fe20000300000 */
.L_x_30:
[----:B------:R-:W-:Y:S01]  /*2450*/  UIADD3 UR6, UR6, 0x1, URZ ;  /* 0x0000000106067890 */ /* 0x000fe2000fffe03f */
[C---:B------:R-:W-:Y:S01]  /*2460*/  ISETP.GT.AND P2, PT, R0.reuse, 0x1, PT ;  /* 0x000000010000780c */ /* 0x040fe20003f44270 */
[----:B------:R-:W-:Y:S02]  /*2470*/  VIADD R3, R3, 0x1 ;  /* 0x0000000103037836 */ /* 0x000fe40000000000 */
[----:B------:R-:W-:Y:S01]  /*2480*/  UISETP.NE.AND UP0, UPT, UR6, 0x2, UPT ;  /* 0x000000020600788c */ /* 0x000fe2000bf05270 */
[----:B------:R-:W-:Y:S02]  /*2490*/  VIADD R0, R0, 0xffffffff ;  /* 0xffffffff00007836 */ /* 0x000fe40000000000 */
[C---:B------:R-:W-:Y:S01]  /*24a0*/  ISETP.NE.AND P1, PT, R3.reuse, 0x2, PT ;  /* 0x000000020300780c */ /* 0x040fe20003f25270 */
[----:B------:R-:W-:Y:S02]  /*24b0*/  USEL UR7, URZ, 0x1, UP0 ;  /* 0x000000013f077887 */ /* 0x000fe40008000000 */
[----:B------:R-:W-:Y:S01]  /*24c0*/  USEL UR6, UR6, URZ, UP0 ;  /* 0x0000003f06067287 */ /* 0x000fe20008000000 */
[----:B------:R-:W-:-:S03]  /*24d0*/  SEL R3, R3, RZ, P1 ;  /* 0x000000ff03037207 */ /* 0x000fc60000800000 */
[----:B------:R-:W-:Y:S01]  /*24e0*/  LOP3.LUT R6, R6, UR7, RZ, 0x3c, !PT ;  /* 0x0000000706067c12 */ /* 0x000fe2000f8e3cff */
[----:B------:R-:W-:Y:S07]  /*24f0*/  @P2 BRA `(.L_x_31) ;  /* 0xfffffff8007c2947 */ /* 0x000fee000383ffff */
.L_x_24:
[----:B------:R-:W-:Y:S01]  /*2500*/  ULDC UR4, c[0x0][0x28c] ;  /* 0x0000a30000047ab9 */ /* 0x000fe20000000800 */
[----:B------:R2:W-:Y:S01]  /*2510*/  SYNCS.ARRIVE.TRANS64.A1T0 RZ, [R158+UR46], RZ ;  /* 0x000000ff9eff79a7 */ /* 0x0005e2000810002e */
[----:B------:R-:W-:-:S06]  /*2520*/  UISETP.GE.AND UP0, UPT, UR4, 0x1, UPT ;  /* 0x000000010400788c */ /* 0x000fcc000bf06270 */
[----:B------:R-:W-:-:S13]  /*2530*/  PLOP3.LUT P1, PT, PT, PT, UP0, 0x80, 0x0 ;  /* 0x000000000000781c */ /* 0x000fda0003f2f008 */
[----:B--2---:R-:W-:Y:S05]  /*2540*/  @!P1 BRA `(.L_x_32) ;  /* 0x0000000000409947 */ /* 0x004fea0003800000 */
[----:B------:R-:W-:Y:S05]  /*2550*/  @!P0 BRA `(.L_x_33) ;  /* 0x0000000000048947 */ /* 0x000fea0003800000 */
[----:B------:R-:W-:Y:S01]  /*2560*/  BPT.TRAP 0x1 ;  /* 0x000000040000795c */ /* 0x000fe20000300000 */
.L_x_33:
[----:B------:R-:W-:Y:S01]  /*2570*/  ISETP.NE.AND P0, PT, R152, RZ, PT ;  /* 0x000000ff9800720c */ /* 0x000fe20003f05270 */
[----:B01----:R-:W-:-:S12]  /*2580*/  IMAD.U32 R3, RZ, RZ, UR43 ;  /* 0x0000002bff037e24 */ /* 0x003fd8000f8e00ff */
[----:B------:R-:W-:-:S05]  /*2590*/  VOTEU.ANY UP0, P0 ;  /* 0x00000000003f7886 */ /* 0x000fca0000000100 */
[----:B------:R-:W-:Y:S02]  /*25a0*/  @UP0 UIADD3 UR5, UR47, UR44, URZ ;  /* 0x0000002c2f050290 */ /* 0x000fe4000fffe03f */
[----:B------:R-:W-:-:S04]  /*25b0*/  UISETP.GT.U32.AND UP0, UPT, UR42, 0x1, UPT ;  /* 0x000000012a00788c */ /* 0x000fc8000bf04070 */
[----:B------:R-:W-:-:S04]  /*25c0*/  IMAD.U32 R0, RZ, RZ, UR5 ;  /* 0x00000005ff007e24 */ /* 0x000fc8000f8e00ff */
[----:B------:R-:W-:-:S05]  /*25d0*/  @P0 IMAD.SHL.U32 R0, R0, 0x8, RZ ;  /* 0x0000000800000824 */ /* 0x000fca00078e00ff */
[----:B------:R-:W-:-:S04]  /*25e0*/  @P0 LOP3.LUT R0, R0, 0x8, RZ, 0xc0, !PT ;  /* 0x0000000800000812 */ /* 0x000fc800078ec0ff */
[----:B------:R-:W-:-:S04]  /*25f0*/  @P0 IADD3 R0, R3, 0x10, R0 ;  /* 0x0000001003000810 */ /* 0x000fc80007ffe000 */
[----:B------:R-:W-:-:S04]  /*2600*/  @P0 PRMT R0, R153, 0x654, R0 ;  /* 0x0000065499000816 */ /* 0x000fc80000000000 */
[----:B------:R2:W-:Y:S01]  /*2610*/  @P0 SYNCS.ARRIVE.TRANS64.RED.A1T0 RZ, [R0+URZ], RZ ;  /* 0x000000ff00ff09a7 */ /* 0x0005e2000810043f */
[----:B------:R-:W-:-:S13]  /*2620*/  PLOP3.LUT P0, PT, PT, PT, UP0, 0x80, 0x0 ;  /* 0x000000000000781c */ /* 0x000fda0003f0f008 */
[----:B--2---:R-:W-:Y:S05]  /*2630*/  @P0 BRA `(.L_x_32) ;  /* 0x0000000000040947 */ /* 0x004fea0003800000 */
[----:B------:R-:W-:Y:S01]  /*2640*/  BPT.TRAP 0x1 ;  /* 0x000000040000795c */ /* 0x000fe20000300000 */
.L_x_32:
[----:B01----:R-:W-:Y:S01]  /*2650*/  SHF.L.U32 R0, R170, 0x1f, RZ ;  /* 0x0000001faa007819 */ /* 0x003fe200000006ff */
[----:B------:R-:W-:Y:S01]  /*2660*/  ULEA UR6, UR37, UR44, 0x1 ;  /* 0x0000002c25067291 */ /* 0x000fe2000f8e083f */
[----:B------:R-:W0:Y:S01]  /*2670*/  LDC R7, c[0x0][0x288] ;  /* 0x0000a200ff077b82 */ /* 0x000e220000000800 */
[----:B------:R-:W-:Y:S01]  /*2680*/  UIADD3 UR4, UR4, 0xfe, URZ ;  /* 0x000000fe04047890 */ /* 0x000fe2000fffe03f */
[----:B------:R-:W-:Y:S01]  /*2690*/  IMAD.SHL.U32 R8, R156, 0x2, RZ ;  /* 0x000000029c087824 */ /* 0x000fe200078e00ff */
[----:B------:R-:W-:Y:S02]  /*26a0*/  USHF.R.U32.HI UR5, URZ, 0x1, UR6 ;  /* 0x000000013f057899 */ /* 0x000fe40008011606 */
[----:B------:R-:W-:Y:S02]  /*26b0*/  UISETP.GT.U32.AND UP0, UPT, UR6, 0x1, UPT ;  /* 0x000000010600788c */ /* 0x000fe4000bf04070 */
[----:B------:R-:W-:Y:S01]  /*26c0*/  ULOP3.LUT UR5, UR5, 0x1, URZ, 0xc0, !UPT ;  /* 0x0000000105057892 */ /* 0x000fe2000f8ec03f */
[----:B------:R-:W1:Y:S01]  /*26d0*/  SYNCS.PHASECHK.TRANS64.TRYWAIT P0, [R157+UR45+0x10], R0 ;  /* 0x000010009d0075a7 */ /* 0x000e62000800016d */
[----:B------:R-:W-:Y:S01]  /*26e0*/  UISETP.LT.U32.AND UP0, UPT, UR4, 0xff, UP0 ;  /* 0x000000ff0400788c */ /* 0x000fe20008701070 */
[----:B------:R-:W-:Y:S01]  /*26f0*/  SHF.R.S32.HI R9, RZ, 0x1f, R8 ;  /* 0x0000001fff097819 */ /* 0x000fe20000011408 */
[----:B------:R-:W-:-:S02]  /*2700*/  UISETP.NE.U32.AND UP1, UPT, UR5, 0x1, UPT ;  /* 0x000000010500788c */ /* 0x000fc4000bf25070 */
[----:B------:R-:W-:Y:S02]  /*2710*/  USEL UR5, URZ, 0x1, !UP0 ;  /* 0x000000013f057887 */ /* 0x000fe4000c000000 */
[----:B------:R-:W-:-:S04]  /*2720*/  UISETP.GT.U32.AND UP1, UPT, UR4, 0xfe, !UP1 ;  /* 0x000000fe0400788c */ /* 0x000fc8000cf24070 */
[----:B------:R-:W-:-:S04]  /*2730*/  USEL UR4, URZ, 0x1, !UP1 ;  /* 0x000000013f047887 */ /* 0x000fc8000c800000 */
[----:B------:R-:W-:Y:S01]  /*2740*/  ULOP3.LUT UR48, UR4, UR48, UR5, 0x96, !UPT ;  /* 0x0000003004307292 */ /* 0x000fe2000f8e9605 */
[----:B01----:R-:W-:Y:S11]  /*2750*/  @!P0 BRA `(.L_x_34) ;  /* 0x00000094004c8947 */ /* 0x003ff60003800000 */
.L_x_314:
[----:B------:R-:W-:Y:S01]  /*2760*/  IMAD.SHL.U32 R4, R18, 0x40, RZ ;  /* 0x0000004012047824 */ /* 0x000fe200078e00ff */
[----:B------:R-:W-:Y:S01]  /*2770*/  ULDC UR6, c[0x0][0x284] ;  /* 0x0000a10000067ab9 */ /* 0x000fe20000000800 */
[----:B------:R-:W-:Y:S01]  /*2780*/  IMAD.SHL.U32 R12, R2, 0x100, RZ ;  /* 0x00000100020c7824 */ /* 0x000fe200078e00ff */
[----:B------:R-:W-:Y:S01]  /*2790*/  SHF.R.S32.HI R165, RZ, 0x1f, R19 ;  /* 0x0000001fffa57819 */ /* 0x000fe20000011413 */
[----:B------:R-:W-:Y:S01]  /*27a0*/  ULDC.64 UR4, c[0x0][0x5d0] ;  /* 0x0001740000047ab9 */ /* 0x000fe20000000a00 */
[----:B------:R-:W-:Y:S01]  /*27b0*/  ISETP.GE.AND P0, PT, R4, UR6, PT ;  /* 0x0000000604007c0c */ /* 0x000fe2000bf06270 */
[----:B------:R-:W-:Y:S01]  /*27c0*/  IMAD.WIDE.U32 R2, R19, UR4, R8 ;  /* 0x0000000413027c25 */ /* 0x000fe2000f8e0008 */
[----:B------:R-:W-:Y:S01]  /*27d0*/  SHF.R.S32.HI R13, RZ, 0x1f, R12 ;  /* 0x0000001fff0d7819 */ /* 0x000fe2000001140c */
[----:B------:R-:W-:Y:S01]  /*27e0*/  ULOP3.LUT UR44, UR44, 0x1, URZ, 0xc0, !UPT ;  /* 0x000000012c2c7892 */ /* 0x000fe2000f8ec03f */
[C---:B------:R-:W-:Y:S01]  /*27f0*/  ISETP.GE.OR P0, PT, R12.reuse, R7, P0 ;  /* 0x000000070c00720c */ /* 0x040fe20000706670 */
[----:B0-----:R-:W-:Y:S01]  /*2800*/  IMAD R0, R165, UR4, RZ ;  /* 0x00000004a5007c24 */ /* 0x001fe2000f8e02ff */
[----:B------:R-:W-:-:S03]  /*2810*/  IADD3 R2, P1, R12, R2, RZ ;  /* 0x000000020c027210 */ /* 0x000fc60007f3e0ff */
[----:B------:R-:W-:-:S05]  /*2820*/  IMAD R5, R19, UR5, R0 ;  /* 0x0000000513057c24 */ /* 0x000fca000f8e0200 */
[----:B------:R-:W-:-:S03]  /*2830*/  IADD3.X R3, R13, R3, R5, P1, !PT ;  /* 0x000000030d037210 */ /* 0x000fc60000ffe405 */
[----:B------:R-:W-:Y:S05]  /*2840*/  @P0 BRA `(.L_x_35) ;  /* 0x0000007c00040947 */ /* 0x000fea0003800000 */
[----:B------:R-:W0:Y:S01]  /*2850*/  LDC.64 R10, c[0x0][0x5c8] ;  /* 0x00017200ff0a7b82 */ /* 0x000e220000000a00 */
[----:B-----5:R-:W-:Y:S01]  /*2860*/  FSETP.NEU.AND P0, PT, R22, RZ, PT ;  /* 0x000000ff1600720b */ /* 0x020fe20003f0d000 */
[----:B------:R-:W-:Y:S01]  /*2870*/  IMAD R5, R156, -0x2, R7 ;  /* 0xfffffffe9c057824 */ /* 0x000fe200078e0207 */
[----:B------:R-:W-:Y:S01]  /*2880*/  BSSY B0, `(.L_x_35) ;  /* 0x00007bd000007945 */ /* 0x000fe20003800000 */
[----:B------:R-:W-:-:S04]  /*2890*/  IMAD.WIDE R162, R18, 0x40, R154 ;  /* 0x0000004012a27825 */ /* 0x000fc800078e029a */
[----:B------:R-:W-:Y:S02]  /*28a0*/  IMAD.IADD R0, R5, 0x1, -R12 ;  /* 0x0000000105007824 */ /* 0x000fe400078e0a0c */
[----:B------:R-:W-:-:S03]  /*28b0*/  IMAD.IADD R4, R161, 0x1, -R4 ;  /* 0x00000001a1047824 */ /* 0x000fc600078e0a04 */
[----:B------:R-:W-:-:S04]  /*28c0*/  ISETP.GT.AND P2, PT, R0, RZ, PT ;  /* 0x000000ff0000720c */ /* 0x000fc80003f44270 */
[----:B------:R-:W-:Y:S01]  /*28d0*/  ISETP.GT.AND P1, PT, R4, RZ, P2 ;  /* 0x000000ff0400720c */ /* 0x000fe20001724270 */
[-C--:B0-----:R-:W-:Y:S02]  /*28e0*/  IMAD R5, R163, R10.reuse, RZ ;  /* 0x0000000aa3057224 */ /* 0x081fe400078e02ff */
[----:B------:R-:W-:-:S04]  /*28f0*/  IMAD.WIDE.U32 R172, R162, R10, R2 ;  /* 0x0000000aa2ac7225 */ /* 0x000fc800078e0002 */
[----:B------:R-:W-:-:S04]  /*2900*/  IMAD R5, R162, R11, R5 ;  /* 0x0000000ba2057224 */ /* 0x000fc800078e0205 */
[----:B------:R-:W-:Y:S01]  /*2910*/  IMAD.IADD R175, R173, 0x1, R5 ;  /* 0x00000001adaf7824 */ /* 0x000fe200078e0205 */
[----:B------:R-:W-:Y:S06]  /*2920*/  @!P0 BRA `(.L_x_36) ;  /* 0x0000005400a08947 */ /* 0x000fec0003800000 */
[----:B------:R-:W0:Y:S01]  /*2930*/  LDC.64 R20, c[0x0][0x5b8] ;  /* 0x00016e00ff147b82 */ /* 0x000e220000000a00 */
[----:B------:R-:W-:-:S07]  /*2940*/  ULDC.64 UR4, c[0x0][0x5c0] ;  /* 0x0001700000047ab9 */ /* 0x000fce0000000a00 */
[----:B------:R-:W1:Y:S08]  /*2950*/  LDC.64 R166, c[0x0][0x5b0] ;  /* 0x00016c00ffa67b82 */ /* 0x000e700000000a00 */
[----:B------:R-:W2:Y:S01]  /*2960*/  LDC.64 R14, c[0x0][0x5a8] ;  /* 0x00016a00ff0e7b82 */ /* 0x000ea20000000a00 */
[-C--:B0-----:R-:W-:Y:S02]  /*2970*/  IMAD R6, R165, R20.reuse, RZ ;  /* 0x00000014a5067224 */ /* 0x081fe400078e02ff */
[----:B------:R-:W-:-:S04]  /*2980*/  IMAD.WIDE.U32 R2, R19, R20, R8 ;  /* 0x0000001413027225 */ /* 0x000fc800078e0008 */
[----:B------:R-:W-:Y:S01]  /*2990*/  IMAD R171, R19, R21, R6 ;  /* 0x0000001513ab7224 */ /* 0x000fe200078e0206 */
[----:B------:R-:W-:Y:S01]  /*29a0*/  IADD3 R164, P0, R12, R2, RZ ;  /* 0x000000020ca47210 */ /* 0x000fe20007f1e0ff */
[----:B-1----:R-:W-:-:S03]  /*29b0*/  IMAD R2, R163, R166, RZ ;  /* 0x000000a6a3027224 */ /* 0x002fc600078e02ff */
[----:B------:R-:W-:Y:S01]  /*29c0*/  IADD3.X R165, R13, R3, R171, P0, !PT ;  /* 0x000000030da57210 */ /* 0x000fe200007fe4ab */
[C---:B------:R-:W-:Y:S02]  /*29d0*/  IMAD R173, R162.reuse, R167, R2 ;  /* 0x000000a7a2ad7224 */ /* 0x040fe400078e0202 */
[----:B------:R-:W-:-:S04]  /*29e0*/  IMAD.WIDE.U32 R2, R162, R166, R164 ;  /* 0x000000a6a2027225 */ /* 0x000fc800078e00a4 */
[----:B------:R-:W-:Y:S01]  /*29f0*/  IMAD.IADD R3, R3, 0x1, R173 ;  /* 0x0000000103037824 */ /* 0x000fe200078e02ad */
[----:B--2---:R-:W-:-:S04]  /*2a00*/  LEA R6, P0, R2, R14, 0x1 ;  /* 0x0000000e02067211 */ /* 0x004fc800078008ff */
[----:B------:R-:W-:-:S05]  /*2a10*/  LEA.HI.X R7, R2, R15, R3, 0x1, P0 ;  /* 0x0000000f02077211 */ /* 0x000fca00000f0c03 */
[----:B------:R0:W2:Y:S01]  /*2a20*/  @P1 LDG.E.LTC128B.U16 R5, desc[UR50][R6.64] ;  /* 0x0000003206051981 */ /* 0x0000a2000c1e1520 */
[----:B------:R-:W-:Y:S01]  /*2a30*/  IMAD.WIDE.U32 R2, R162, R166, R12 ;  /* 0x000000a6a2027225 */ /* 0x000fe200078e000c */
[----:B------:R-:W-:Y:S02]  /*2a40*/  BSSY B1, `(.L_x_37) ;  /* 0x0000014000017945 */ /* 0x000fe40003800000 */
[----:B------:R-:W-:-:S04]  /*2a50*/  IADD3 R168, P0, R8, R2, RZ ;  /* 0x0000000208a87210 */ /* 0x000fc80007f1e0ff */
[----:B------:R-:W-:Y:S02]  /*2a60*/  IADD3.X R169, R9, R173, R3, P0, !PT ;  /* 0x000000ad09a97210 */ /* 0x000fe400007fe403 */
[----:B------:R-:W-:Y:S01]  /*2a70*/  LEA R2, P0, R172, UR4, 0x1 ;  /* 0x00000004ac027c11 */ /* 0x000fe2000f8008ff */
[----:B------:R-:W-:-:S03]  /*2a80*/  IMAD.WIDE.U32 R168, R19, R20, R168 ;  /* 0x0000001413a87225 */ /* 0x000fc600078e00a8 */
[----:B------:R-:W-:Y:S02]  /*2a90*/  LEA.HI.X R3, R172, UR5, R175, 0x1, P0 ;  /* 0x00000005ac037c11 */ /* 0x000fe400080f0caf */
[----:B------:R-:W-:Y:S01]  /*2aa0*/  ISETP.GT.AND P0, PT, R0, 0x1, PT ;  /* 0x000000010000780c */ /* 0x000fe20003f04270 */
[----:B0-----:R-:W-:Y:S01]  /*2ab0*/  IMAD.IADD R7, R171, 0x1, R169 ;  /* 0x00000001ab077824 */ /* 0x001fe200078e02a9 */
[----:B------:R-:W-:Y:S02]  /*2ac0*/  LEA R6, P4, R168, R14, 0x1 ;  /* 0x0000000ea8067211 */ /* 0x000fe400078808ff */
[----:B------:R-:W-:Y:S02]  /*2ad0*/  ISETP.GT.AND P3, PT, R4, RZ, P0 ;  /* 0x000000ff0400720c */ /* 0x000fe40000764270 */
[----:B------:R-:W-:Y:S01]  /*2ae0*/  LEA.HI.X R7, R168, R15, R7, 0x1, P4 ;  /* 0x0000000fa8077211 */ /* 0x000fe200020f0c07 */
[C---:B------:R-:W-:Y:S01]  /*2af0*/  IMAD.SHL.U32 R168, R166.reuse, 0x8, RZ ;  /* 0x00000008a6a87824 */ /* 0x040fe200078e00ff */
[----:B------:R-:W-:Y:S01]  /*2b00*/  SHF.L.U64.HI R169, R166, 0x3, R167 ;  /* 0x00000003a6a97819 */ /* 0x000fe200000102a7 */
[----:B--2---:R-:W-:-:S05]  /*2b10*/  HADD2.F32 R21, -RZ, R5.H0_H0 ;  /* 0x20000005ff157230 */ /* 0x004fca0000004100 */
[----:B------:R-:W-:-:S04]  /*2b20*/  FMUL R21, R21, R22 ;  /* 0x0000001615157220 */ /* 0x000fc80000400000 */
[----:B------:R-:W-:-:S05]  /*2b30*/  FFMA R21, R24, R23, R21 ;  /* 0x0000001718157223 */ /* 0x000fca0000000015 */
[----:B------:R-:W-:-:S05]  /*2b40*/  F2FP.F16.F32.PACK_AB R21, RZ, R21 ;  /* 0x00000015ff15723e */ /* 0x000fca00000000ff */
[----:B------:R0:W-:Y:S01]  /*2b50*/  @P1 STG.E.U16 desc[UR50][R2.64], R21 ;  /* 0x0000001502001986 */ /* 0x0001e2000c101532 */
[----:B------:R-:W-:Y:S05]  /*2b60*/  @!P3 BRA `(.L_x_38) ;  /* 0x000000000004b947 */ /* 0x000fea0003800000 */
[----:B------:R1:W5:Y:S02]  /*2b70*/  LDG.E.LTC128B.U16 R5, desc[UR50][R6.64+0x2] ;  /* 0x0000023206057981 */ /* 0x000364000c1e1520 */
.L_x_38:
[----:B------:R-:W-:Y:S05]  /*2b80*/  BSYNC B1 ;  /* 0x0000000000017941 */ /* 0x000fea0003800000 */
.L_x_37:
[----:B0----5:R-:W-:Y:S01]  /*2b90*/  HADD2.F32 R21, -RZ, R5.H0_H0 ;  /* 0x20000005ff157230 */ /* 0x021fe20000004100 */
[----:B------:R-:W-:Y:S01]  /*2ba0*/  ISETP.GT.AND P2, PT, R4, 0x8, P2 ;  /* 0x000000080400780c */ /* 0x000fe20001744270 */
[----:B------:R-:W-:-:S04]  /*2bb0*/  IMAD.WIDE.U32 R168, R162, R166, R168 ;  /* 0x000000a6a2a87225 */ /* 0x000fc800078e00a8 */
[----:B------:R-:W-:Y:S01]  /*2bc0*/  FMUL R18, R21, R22 ;  /* 0x0000001615127220 */ /* 0x000fe20000400000 */
[----:B------:R-:W-:Y:S01]  /*2bd0*/  IMAD.IADD R173, R173, 0x1, R169 ;  /* 0x00000001adad7824 */ /* 0x000fe200078e02a9 */
[----:B------:R-:W-:Y:S02]  /*2be0*/  IADD3 R21, P1, R164, R168, RZ ;  /* 0x000000a8a4157210 */ /* 0x000fe40007f3e0ff */
[----:B------:R-:W-:-:S03]  /*2bf0*/  FFMA R18, R25, R23, R18 ;  /* 0x0000001719127223 */ /* 0x000fc60000000012 */
[----:B------:R-:W-:Y:S01]  /*2c00*/  IMAD.X R164, R173, 0x1, R165, P1 ;  /* 0x00000001ada47824 */ /* 0x000fe200008e06a5 */
[C---:B------:R-:W-:Y:S02]  /*2c10*/  LEA R24, P1, R21.reuse, R14, 0x1 ;  /* 0x0000000e15187211 */ /* 0x040fe400078208ff */
[----:B------:R-:W-:Y:S02]  /*2c20*/  F2FP.F16.F32.PACK_AB R18, RZ, R18 ;  /* 0x00000012ff12723e */ /* 0x000fe400000000ff */
[----:B------:R-:W-:Y:S02]  /*2c30*/  LEA.HI.X R25, R21, R15, R164, 0x1, P1 ;  /* 0x0000000f15197211 */ /* 0x000fe400008f0ca4 */
[----:B------:R-:W-:Y:S02]  /*2c40*/  PRMT R21, R18, 0x7610, R21 ;  /* 0x0000761012157816 */ /* 0x000fe40000000015 */
[----:B------:R-:W-:-:S03]  /*2c50*/  PRMT R18, R5, 0x7610, R18 ;  /* 0x0000761005127816 */ /* 0x000fc60000000012 */
[----:B------:R0:W-:Y:S04]  /*2c60*/  @P3 STG.E.U16 desc[UR50][R2.64+0x2], R21 ;  /* 0x0000021502003986 */ /* 0x0001e8000c101532 */
[----:B------:R-:W2:Y:S01]  /*2c70*/  @P2 LDG.E.LTC128B.U16 R18, desc[UR50][R24.64] ;  /* 0x0000003218122981 */ /* 0x000ea2000c1e1520 */
[----:B------:R-:W-:Y:S01]  /*2c80*/  IADD3 R8, P1, P3, R8, R168, R12 ;  /* 0x000000a808087210 */ /* 0x000fe20007b3e00c */
[----:B------:R-:W-:Y:S01]  /*2c90*/  BSSY B1, `(.L_x_39) ;  /* 0x0000011000017945 */ /* 0x000fe20003800000 */
[C---:B------:R-:W-:Y:S02]  /*2ca0*/  SHF.L.U64.HI R11, R10.reuse, 0x4, R11 ;  /* 0x000000040a0b7819 */ /* 0x040fe4000001020b */
[----:B------:R-:W-:Y:S02]  /*2cb0*/  IADD3.X R9, R9, R173, R13, P1, P3 ;  /* 0x000000ad09097210 */ /* 0x000fe40000fe640d */
[----:B------:R-:W-:-:S02]  /*2cc0*/  LEA R10, P1, R10, R2, 0x4 ;  /* 0x000000020a0a7211 */ /* 0x000fc400078220ff */
[----:B------:R-:W-:Y:S01]  /*2cd0*/  ISETP.GT.AND P0, PT, R4, 0x8, P0 ;  /* 0x000000080400780c */ /* 0x000fe20000704270 */
[----:B0-----:R-:W-:-:S04]  /*2ce0*/  IMAD.WIDE.U32 R20, R19, R20, R8 ;  /* 0x0000001413147225 */ /* 0x001fc800078e0008 */
[----:B------:R-:W-:Y:S01]  /*2cf0*/  IMAD.X R11, R11, 0x1, R3, P1 ;  /* 0x000000010b0b7824 */ /* 0x000fe200008e0603 */
[----:B------:R-:W-:Y:S01]  /*2d00*/  LEA R8, P3, R20, R14, 0x1 ;  /* 0x0000000e14087211 */ /* 0x000fe200078608ff */
[----:B------:R-:W-:-:S05]  /*2d10*/  IMAD.IADD R9, R171, 0x1, R21 ;  /* 0x00000001ab097824 */ /* 0x000fca00078e0215 */
[----:B------:R-:W-:Y:S01]  /*2d20*/  LEA.HI.X R9, R20, R15, R9, 0x1, P3 ;  /* 0x0000000f14097211 */ /* 0x000fe200018f0c09 */
[----:B--2---:R-:W-:-:S05]  /*2d30*/  HADD2.F32 R5, -RZ, R18.H0_H0 ;  /* 0x20000012ff057230 */ /* 0x004fca0000004100 */
[----:B------:R-:W-:-:S04]  /*2d40*/  FMUL R5, R5, R22 ;  /* 0x0000001605057220 */ /* 0x000fc80000400000 */
[----:B------:R-:W-:-:S05]  /*2d50*/  FFMA R5, R26, R23, R5 ;  /* 0x000000171a057223 */ /* 0x000fca0000000005 */
[----:B------:R-:W-:-:S05]  /*2d60*/  F2FP.F16.F32.PACK_AB R5, RZ, R5 ;  /* 0x00000005ff05723e */ /* 0x000fca00000000ff */
[----:B------:R0:W-:Y:S01]  /*2d70*/  @P2 STG.E.U16 desc[UR50][R10.64], R5 ;  /* 0x000000050a002986 */ /* 0x0001e2000c101532 */
[----:B------:R-:W-:Y:S05]  /*2d80*/  @!P0 BRA `(.L_x_40) ;  /* 0x0000000000048947 */ /* 0x000fea0003800000 */
[----:B------:R2:W5:Y:S02]  /*2d90*/  LDG.E.LTC128B.U16 R18, desc[UR50][R8.64+0x2] ;  /* 0x0000023208127981 */ /* 0x000564000c1e1520 */
.L_x_40:
[----:B------:R-:W-:Y:S05]  /*2da0*/  BSYNC B1 ;  /* 0x0000000000017941 */ /* 0x000fea0003800000 */
.L_x_39:
[----:B0----5:R-:W-:Y:S01]  /*2db0*/  HADD2.F32 R5, -RZ, R18.H0_H0 ;  /* 0x20000012ff057230 */ /* 0x021fe20000004100 */
[----:B------:R-:W-:Y:S01]  /*2dc0*/  ISETP.GT.AND P1, PT, R0, 0x8, PT ;  /* 0x000000080000780c */ /* 0x000fe20003f24270 */
[----:B------:R-:W-:Y:S03]  /*2dd0*/  BSSY B1, `(.L_x_41) ;  /* 0x0000008000017945 */ /* 0x000fe60003800000 */
[----:B------:R-:W-:Y:S01]  /*2de0*/  FMUL R12, R5, R22 ;  /* 0x00000016050c7220 */ /* 0x000fe20000400000 */
[----:B------:R-:W-:-:S03]  /*2df0*/  ISETP.GT.AND P2, PT, R4, RZ, P1 ;  /* 0x000000ff0400720c */ /* 0x000fc60000f44270 */
[----:B------:R-:W-:-:S05]  /*2e00*/  FFMA R12, R27, R23, R12 ;  /* 0x000000171b0c7223 */ /* 0x000fca000000000c */
[----:B------:R-:W-:-:S05]  /*2e10*/  F2FP.F16.F32.PACK_AB R12, RZ, R12 ;  /* 0x0000000cff0c723e */ /* 0x000fca00000000ff */
[----:B------:R0:W-:Y:S01]  /*2e20*/  @P0 STG.E.U16 desc[UR50][R10.64+0x2], R12 ;  /* 0x0000020c0a000986 */ /* 0x0001e2000c101532 */
[----:B------:R-:W-:Y:S05]  /*2e30*/  @!P2 BRA `(.L_x_42) ;  /* 0x000000000004a947 */ /* 0x000fea0003800000 */
[----:B------:R3:W5:Y:S02]  /*2e40*/  LDG.E.LTC128B.U16 R18, desc[UR50][R6.64+0x10] ;  /* 0x0000103206127981 */ /* 0x000764000c1e1520 */
.L_x_42:
[----:B------:R-:W-:Y:S05]  /*2e50*/  BSYNC B1 ;  /* 0x0000000000017941 */ /* 0x000fea0003800000 */
.L_x_41:
[----:B-----5:R-:W-:Y:S01]  /*2e60*/  HADD2.F32 R5, -RZ, R18.H0_H0 ;  /* 0x20000012ff057230 */ /* 0x020fe20000004100 */
        /* <DEDUP_REMOVED lines=9> */
.L_x_44:
[----:B------:R-:W-:Y:S05]  /*2f00*/  BSYNC B1 ;  /* 0x0000000000017941 */ /* 0x000fea0003800000 */
.L_x_43:
[----:B----45:R-:W-:Y:S01]  /*2f10*/  HADD2.F32 R5, -RZ, R18.H0_H0 ;  /* 0x20000012ff057230 */ /* 0x030fe20000004100 */
[----:B------:R-:W-:Y:S01]  /*2f20*/  ISETP.GT.AND P1, PT, R4, 0x8, P1 ;  /* 0x000000080400780c */ /* 0x000fe20000f24270 */
[----:B------:R-:W-:Y:S03]  /*2f30*/  BSSY B1, `(.L_x_45) ;  /* 0x0000007000017945 */ /* 0x000fe60003800000 */
[----:B0-----:R-:W-:-:S04]  /*2f40*/  FMUL R12, R5, R22 ;  /* 0x00000016050c7220 */ /* 0x001fc80000400000 */
[----:B------:R-:W-:-:S05]  /*2f50*/  FFMA R12, R29, R23, R12 ;  /* 0x000000171d0c7223 */ /* 0x000fca000000000c */
[----:B------:R-:W-:-:S05]  /*2f60*/  F2FP.F16.F32.PACK_AB R12, RZ, R12 ;  /* 0x0000000cff0c723e */ /* 0x000fca00000000ff */
[----:B------:R0:W-:Y:S01]  /*2f70*/  @P3 STG.E.U16 desc[UR50][R2.64+0x12], R12 ;  /* 0x0000120c02003986 */ /* 0x0001e2000c101532 */
[----:B------:R-:W-:Y:S05]  /*2f80*/  @!P1 BRA `(.L_x_46) ;  /* 0x0000000000049947 */ /* 0x000fea0003800000 */
[----:B------:R4:W5:Y:S02]  /*2f90*/  LDG.E.LTC128B.U16 R18, desc[UR50][R8.64+0x10] ;  /* 0x0000103208127981 */ /* 0x000964000c1e1520 */
.L_x_46:
[----:B------:R-:W-:Y:S05]  /*2fa0*/  BSYNC B1 ;  /* 0x0000000000017941 */ /* 0x000fea0003800000 */
.L_x_45:
[----:B-----5:R-:W-:Y:S01]  /*2fb0*/  HADD2.F32 R5, -RZ, R18.H0_H0 ;  /* 0x20000012ff057230 */ /* 0x020fe20000004100 */
[----:B------:R-:W-:Y:S01]  /*2fc0*/  ISETP.GT.AND P0, PT, R4, 0x8, P0 ;  /* 0x000000080400780c */ /* 0x000fe20000704270 */
[----:B------:R-:W-:Y:S03]  /*2fd0*/  BSSY B1, `(.L_x_47) ;  /* 0x0000007000017945 */ /* 0x000fe60003800000 */
[----:B------:R-:W-:-:S04]  /*2fe0*/  FMUL R5, R5, R22 ;  /* 0x0000001605057220 */ /* 0x000fc80000400000 */
[----:B------:R-:W-:-:S05]  /*2ff0*/  FFMA R5, R30, R23, R5 ;  /* 0x000000171e057223 */ /* 0x000fca0000000005 */
[----:B------:R-:W-:-:S05]  /*3000*/  F2FP.F16.F32.PACK_AB R5, RZ, R5 ;  /* 0x00000005ff05723e */ /* 0x000fca00000000ff */
[----:B------:R0:W-:Y:S01]  /*3010*/  @P1 STG.E.U16 desc[UR50][R10.64+0x10], R5 ;  /* 0x000010050a001986 */ /* 0x0001e2000c101532 */
[----:B------:R-:W-:Y:S05]  /*3020*/  @!P0 BRA `(.L_x_48) ;  /* 0x0000000000048947 */ /* 0x000fea0003800000 */
[----:B------:R0:W5:Y:S02]  /*3030*/  LDG.E.LTC128B.U16 R18, desc[UR50][R8.64+0x12] ;  /* 0x0000123208127981 */ /* 0x000164000c1e1520 */
.L_x_48:
[----:B------:R-:W-:Y:S05]  /*3040*/  BSYNC B1 ;  /* 0x0000000000017941 */ /* 0x000fea0003800000 */
.L_x_47:
        /* <DEDUP_REMOVED lines=10> */
.L_x_50:
[----:B------:R-:W-:Y:S05]  /*30f0*/  BSYNC B1 ;  /* 0x0000000000017941 */ /* 0x000fea0003800000 */
.L_x_49:
        /* <DEDUP_REMOVED lines=10> */
.L_x_52:
[----:B------:R-:W-:Y:S05]  /*31a0*/  BSYNC B1 ;  /* 0x0000000000017941 */ /* 0x000fea0003800000 */
.L_x_51:
[----:B0----5:R-:W-:Y:S01]  /*31b0*/  HADD2.F32 R5, -RZ, R18.H0_H0 ;  /* 0x20000012ff057230 */ /* 0x021fe20000004100 */
        /* <DEDUP_REMOVED lines=8> */
.L_x_54:
[----:B------:R-:W-:Y:S05]  /*3240*/  BSYNC B1 ;  /* 0x0000000000017941 */ /* 0x000fea0003800000 */
.L_x_53:
        /* <DEDUP_REMOVED lines=9> */
.L_x_56:
[----:B------:R-:W-:Y:S05]  /*32e0*/  BSYNC B1 ;  /* 0x0000000000017941 */ /* 0x000fea0003800000 */
.L_x_55:
        /* <DEDUP_REMOVED lines=10> */
.L_x_58:
[----:B------:R-:W-:Y:S05]  /*3390*/  BSYNC B1 ;  /* 0x0000000000017941 */ /* 0x000fea0003800000 */
.L_x_57:
        /* <DEDUP_REMOVED lines=10> */
.L_x_60:
[----:B------:R-:W-:Y:S05]  /*3440*/  BSYNC B1 ;  /* 0x0000000000017941 */ /* 0x000fea0003800000 */
.L_x_59:
        /* <DEDUP_REMOVED lines=9> */
.L_x_62:
[----:B------:R-:W-:Y:S05]  /*34e0*/  BSYNC B1 ;  /* 0x0000000000017941 */ /* 0x000fea0003800000 */
.L_x_61:
        /* <DEDUP_REMOVED lines=9> */
.L_x_64:
[----:B------:R-:W-:Y:S05]  /*3580*/  BSYNC B1 ;  /* 0x0000000000017941 */ /* 0x000fea0003800000 */
.L_x_63:
        /* <DEDUP_REMOVED lines=10> */
.L_x_66:
[----:B------:R-:W-:Y:S05]  /*3630*/  BSYNC B1 ;  /* 0x0000000000017941 */ /* 0x000fea0003800000 */
.L_x_65:
        /* <DEDUP_REMOVED lines=10> */
.L_x_68:
[----:B------:R-:W-:Y:S05]  /*36e0*/  BSYNC B1 ;  /* 0x0000000000017941 */ /* 0x000fea0003800000 */
.L_x_67:
        /* <DEDUP_REMOVED lines=9> */
.L_x_70:
[----:B------:R-:W-:Y:S05]  /*3780*/  BSYNC B1 ;  /* 0x0000000000017941 */ /* 0x000fea0003800000 */
.L_x_69:
        /* <DEDUP_REMOVED lines=9> */
.L_x_72:
[----:B------:R-:W-:Y:S05]  /*3820*/  BSYNC B1 ;  /* 0x0000000000017941 */ /* 0x000fea0003800000 */
.L_x_71:
        /* <DEDUP_REMOVED lines=10> */
.L_x_74:
[----:B------:R-:W-:Y:S05]  /*38d0*/  BSYNC B1 ;  /* 0x0000000000017941 */ /* 0x000fea0003800000 */
.L_x_73:
        /* <DEDUP_REMOVED lines=10> */
.L_x_76:
[----:B------:R-:W-:Y:S05]  /*3980*/  BSYNC B1 ;  /* 0x0000000000017941 */ /* 0x000fea0003800000 */
.L_x_75:
        /* <DEDUP_REMOVED lines=9> */
.L_x_78:
[----:B------:R-:W-:Y:S05]  /*3a20*/  BSYNC B1 ;  /* 0x0000000000017941 */ /* 0x000fea0003800000 */
.L_x_77:
        /* <DEDUP_REMOVED lines=9> */
.L_x_80:
[----:B------:R-:W-:Y:S05]  /*3ac0*/  BSYNC B1 ;  /* 0x0000000000017941 */ /* 0x000fea0003800000 */
.L_x_79:
        /* <DEDUP_REMOVED lines=10> */
.L_x_82:
[----:B------:R-:W-:Y:S05]  /*3b70*/  BSYNC B1 ;  /* 0x0000000000017941 */ /* 0x000fea0003800000 */
.L_x_81:
        /* <DEDUP_REMOVED lines=10> */
.L_x_84:
[----:B------:R-:W-:Y:S05]  /*3c20*/  BSYNC B1 ;  /* 0x0000000000017941 */ /* 0x000fea0003800000 */
.L_x_83:
        /* <DEDUP_REMOVED lines=9> */
.L_x_86:
[----:B------:R-:W-:Y:S05]  /*3cc0*/  BSYNC B1 ;  /* 0x0000000000017941 */ /* 0x000fea0003800000 */
.L_x_85:
        /* <DEDUP_REMOVED lines=9> */
.L_x_88:
[----:B------:R-:W-:Y:S05]  /*3d60*/  BSYNC B1 ;  /* 0x0000000000017941 */ /* 0x000fea0003800000 */
.L_x_87:
        /* <DEDUP_REMOVED lines=10> */
.L_x_90:
[----:B------:R-:W-:Y:S05]  /*3e10*/  BSYNC B1 ;  /* 0x0000000000017941 */ /* 0x000fea0003800000 */
.L_x_89:
        /* <DEDUP_REMOVED lines=10> */
.L_x_92:
[----:B------:R-:W-:Y:S05]  /*3ec0*/  BSYNC B1 ;  /* 0x0000000000017941 */ /* 0x000fea0003800000 */
.L_x_91:
        /* <DEDUP_REMOVED lines=9> */
.L_x_94:
[----:B------:R-:W-:Y:S05]  /*3f60*/  BSYNC B1 ;  /* 0x0000000000017941 */ /* 0x000fea0003800000 */
.L_x_93:
        /* <DEDUP_REMOVED lines=9> */
.L_x_96:
[----:B------:R-:W-:Y:S05]  /*4000*/  BSYNC B1 ;  /* 0x0000000000017941 */ /* 0x000fea0003800000 */
.L_x_95:
        /* <DEDUP_REMOVED lines=10> */
.L_x_98:
[----:B------:R-:W-:Y:S05]  /*40b0*/  BSYNC B1 ;  /* 0x0000000000017941 */ /* 0x000fea0003800000 */
.L_x_97:
        /* <DEDUP_REMOVED lines=10> */
.L_x_100:
[----:B------:R-:W-:Y:S05]  /*4160*/  BSYNC B1 ;  /* 0x0000000000017941 */ /* 0x000fea0003800000 */
.L_x_99:
        /* <DEDUP_REMOVED lines=9> */
.L_x_102:
[----:B------:R-:W-:Y:S05]  /*4200*/  BSYNC B1 ;  /* 0x0000000000017941 */ /* 0x000fea0003800000 */
.L_x_101:
        /* <DEDUP_REMOVED lines=9> */
.L_x_104:
[----:B------:R-:W-:Y:S05]  /*42a0*/  BSYNC B1 ;  /* 0x0000000000017941 */ /* 0x000fea0003800000 */
.L_x_103:
        /* <DEDUP_REMOVED lines=10> */
.L_x_106:
[----:B------:R-:W-:Y:S05]  /*4350*/  BSYNC B1 ;  /* 0x0000000000017941 */ /* 0x000fea0003800000 */
.L_x_105:
        /* <DEDUP_REMOVED lines=10> */
.L_x_108:
[----:B------:R-:W-:Y:S05]  /*4400*/  BSYNC B1 ;  /* 0x0000000000017941 */ /* 0x000fea0003800000 */
.L_x_107:
        /* <DEDUP_REMOVED lines=9> */
.L_x_110:
[----:B------:R-:W-:Y:S05]  /*44a0*/  BSYNC B1 ;  /* 0x0000000000017941 */ /* 0x000fea0003800000 */
.L_x_109:
        /* <DEDUP_REMOVED lines=9> */
.L_x_112:
[----:B------:R-:W-:Y:S05]  /*4540*/  BSYNC B1 ;  /* 0x0000000000017941 */ /* 0x000fea0003800000 */
.L_x_111:
        /* <DEDUP_REMOVED lines=10> */
.L_x_114:
[----:B------:R-:W-:Y:S05]  /*45f0*/  BSYNC B1 ;  /* 0x0000000000017941 */ /* 0x000fea0003800000 */
.L_x_113:
        /* <DEDUP_REMOVED lines=10> */
.L_x_116:
[----:B------:R-:W-:Y:S05]  /*46a0*/  BSYNC B1 ;  /* 0x0000000000017941 */ /* 0x000fea0003800000 */
.L_x_115:
        /* <DEDUP_REMOVED lines=9> */
.L_x_118:
[----:B------:R-:W-:Y:S05]  /*4740*/  BSYNC B1 ;  /* 0x0000000000017941 */ /* 0x000fea0003800000 */
.L_x_117:
        /* <DEDUP_REMOVED lines=9> */
.L_x_120:
[----:B------:R-:W-:Y:S05]  /*47e0*/  BSYNC B1 ;  /* 0x0000000000017941 */ /* 0x000fea0003800000 */
.L_x_119:
        /* <DEDUP_REMOVED lines=10> */
.L_x_122:
[----:B------:R-:W-:Y:S05]  /*4890*/  BSYNC B1 ;  /* 0x0000000000017941 */ /* 0x000fea0003800000 */
.L_x_121:
        /* <DEDUP_REMOVED lines=10> */
.L_x_124:
[----:B------:R-:W-:Y:S05]  /*4940*/  BSYNC B1 ;  /* 0x0000000000017941 */ /* 0x000fea0003800000 */
.L_x_123:
        /* <DEDUP_REMOVED lines=9> */
.L_x_126:
[----:B------:R-:W-:Y:S05]  /*49e0*/  BSYNC B1 ;  /* 0x0000000000017941 */ /* 0x000fea0003800000 */
.L_x_125:
        /* <DEDUP_REMOVED lines=9> */
.L_x_128:
[----:B------:R-:W-:Y:S05]  /*4a80*/  BSYNC B1 ;  /* 0x0000000000017941 */ /* 0x000fea0003800000 */
.L_x_127:
        /* <DEDUP_REMOVED lines=10> */
.L_x_130:
[----:B------:R-:W-:Y:S05]  /*4b30*/  BSYNC B1 ;  /* 0x0000000000017941 */ /* 0x000fea0003800000 */
.L_x_129:
        /* <DEDUP_REMOVED lines=10> */
.L_x_132:
[----:B------:R-:W-:Y:S05]  /*4be0*/  BSYNC B1 ;  /* 0x0000000000017941 */ /* 0x000fea0003800000 */
.L_x_131:
        /* <DEDUP_REMOVED lines=9> */
.L_x_134:
[----:B------:R-:W-:Y:S05]  /*4c80*/  BSYNC B1 ;  /* 0x0000000000017941 */ /* 0x000fea0003800000 */
.L_x_133:
        /* <DEDUP_REMOVED lines=9> */
.L_x_136:
[----:B------:R-:W-:Y:S05]  /*4d20*/  BSYNC B1 ;  /* 0x0000000000017941 */ /* 0x000fea0003800000 */
.L_x_135:
        /* <DEDUP_REMOVED lines=10> */
.L_x_138:
[----:B------:R-:W-:Y:S05]  /*4dd0*/  BSYNC B1 ;  /* 0x0000000000017941 */ /* 0x000fea0003800000 */
.L_x_137:
        /* <DEDUP_REMOVED lines=10> */
.L_x_140:
[----:B------:R-:W-:Y:S05]  /*4e80*/  BSYNC B1 ;  /* 0x0000000000017941 */ /* 0x000fea0003800000 */
.L_x_139:
        /* <DEDUP_REMOVED lines=9> */
.L_x_142:
[----:B------:R-:W-:Y:S05]  /*4f20*/  BSYNC B1 ;  /* 0x0000000000017941 */ /* 0x000fea0003800000 */
.L_x_141:
        /* <DEDUP_REMOVED lines=9> */
.L_x_144:
[----:B------:R-:W-:Y:S05]  /*4fc0*/  BSYNC B1 ;  /* 0x0000000000017941 */ /* 0x000fea0003800000 */
.L_x_143:
        /* <DEDUP_REMOVED lines=10> */
.L_x_146:
[----:B------:R-:W-:Y:S05]  /*5070*/  BSYNC B1 ;  /* 0x0000000000017941 */ /* 0x000fea0003800000 */
.L_x_145:
        /* <DEDUP_REMOVED lines=10> */
.L_x_148:
[----:B------:R-:W-:Y:S05]  /*5120*/  BSYNC B1 ;  /* 0x0000000000017941 */ /* 0x000fea0003800000 */
.L_x_147:
        /* <DEDUP_REMOVED lines=9> */
.L_x_150:
[----:B------:R-:W-:Y:S05]  /*51c0*/  BSYNC B1 ;  /* 0x0000000000017941 */ /* 0x000fea0003800000 */
.L_x_149:
        /* <DEDUP_REMOVED lines=9> */
.L_x_152:
[----:B------:R-:W-:Y:S05]  /*5260*/  BSYNC B1 ;  /* 0x0000000000017941 */ /* 0x000fea0003800000 */
.L_x_151:
        /* <DEDUP_REMOVED lines=10> */
.L_x_154:
[----:B------:R-:W-:Y:S05]  /*5310*/  BSYNC B1 ;  /* 0x0000000000017941 */ /* 0x000fea0003800000 */
.L_x_153:
        /* <DEDUP_REMOVED lines=10> */
.L_x_156:
[----:B------:R-:W-:Y:S05]  /*53c0*/  BSYNC B1 ;  /* 0x0000000000017941 */ /* 0x000fea0003800000 */
.L_x_155:
        /* <DEDUP_REMOVED lines=9> */
.L_x_158:
[----:B------:R-:W-:Y:S05]  /*5460*/  BSYNC B1 ;  /* 0x0000000000017941 */ /* 0x000fea0003800000 */
.L_x_157:
        /* <DEDUP_REMOVED lines=9> */
.L_x_160:
[----:B------:R-:W-:Y:S05]  /*5500*/  BSYNC B1 ;  /* 0x0000000000017941 */ /* 0x000fea0003800000 */
.L_x_159:
        /* <DEDUP_REMOVED lines=10> */
.L_x_162:
[----:B------:R-:W-:Y:S05]  /*55b0*/  BSYNC B1 ;  /* 0x0000000000017941 */ /* 0x000fea0003800000 */
.L_x_161:
        /* <DEDUP_REMOVED lines=10> */
.L_x_164:
[----:B------:R-:W-:Y:S05]  /*5660*/  BSYNC B1 ;  /* 0x0000000000017941 */ /* 0x000fea0003800000 */
.L_x_163:
        /* <DEDUP_REMOVED lines=9> */
.L_x_166:
[----:B------:R-:W-:Y:S05]  /*5700*/  BSYNC B1 ;  /* 0x0000000000017941 */ /* 0x000fea0003800000 */
.L_x_165:
        /* <DEDUP_REMOVED lines=9> */
.L_x_168:
[----:B------:R-:W-:Y:S05]  /*57a0*/  BSYNC B1 ;  /* 0x0000000000017941 */ /* 0x000fea0003800000 */
.L_x_167:
        /* <DEDUP_REMOVED lines=10> */
.L_x_170:
[----:B------:R-:W-:Y:S05]  /*5850*/  BSYNC B1 ;  /* 0x0000000000017941 */ /* 0x000fea0003800000 */
.L_x_169:
        /* <DEDUP_REMOVED lines=10> */
.L_x_172:
[----:B------:R-:W-:Y:S05]  /*5900*/  BSYNC B1 ;  /* 0x0000000000017941 */ /* 0x000fea0003800000 */
.L_x_171:
        /* <DEDUP_REMOVED lines=9> */
.L_x_174:
[----:B------:R-:W-:Y:S05]  /*59a0*/  BSYNC B1 ;  /* 0x0000000000017941 */ /* 0x000fea0003800000 */
.L_x_173:
        /* <DEDUP_REMOVED lines=9> */
.L_x_176:
[----:B------:R-:W-:Y:S05]  /*5a40*/  BSYNC B1 ;  /* 0x0000000000017941 */ /* 0x000fea0003800000 */
.L_x_175:
        /* <DEDUP_REMOVED lines=10> */
.L_x_178:
[----:B------:R-:W-:Y:S05]  /*5af0*/  BSYNC B1 ;  /* 0x0000000000017941 */ /* 0x000fea0003800000 */
.L_x_177:
        /* <DEDUP_REMOVED lines=10> */
.L_x_180:
[----:B------:R-:W-:Y:S05]  /*5ba0*/  BSYNC B1 ;  /* 0x0000000000017941 */ /* 0x000fea0003800000 */
.L_x_179:
        /* <DEDUP_REMOVED lines=9> */
.L_x_182:
[----:B------:R-:W-:Y:S05]  /*5c40*/  BSYNC B1 ;  /* 0x0000000000017941 */ /* 0x000fea0003800000 */
.L_x_181:
        /* <DEDUP_REMOVED lines=9> */
.L_x_184:
[----:B------:R-:W-:Y:S05]  /*5ce0*/  BSYNC B1 ;  /* 0x0000000000017941 */ /* 0x000fea0003800000 */
.L_x_183:
        /* <DEDUP_REMOVED lines=10> */
.L_x_186:
[----:B------:R-:W-:Y:S05]  /*5d90*/  BSYNC B1 ;  /* 0x0000000000017941 */ /* 0x000fea0003800000 */
.L_x_185:
        /* <DEDUP_REMOVED lines=10> */
.L_x_188:
[----:B------:R-:W-:Y:S05]  /*5e40*/  BSYNC B1 ;  /* 0x0000000000017941 */ /* 0x000fea0003800000 */
.L_x_187:
        /* <DEDUP_REMOVED lines=9> */
.L_x_190:
[----:B------:R-:W-:Y:S05]  /*5ee0*/  BSYNC B1 ;  /* 0x0000000000017941 */ /* 0x000fea0003800000 */
.L_x_189:
        /* <DEDUP_REMOVED lines=9> */
.L_x_192:
[----:B------:R-:W-:Y:S05]  /*5f80*/  BSYNC B1 ;  /* 0x0000000000017941 */ /* 0x000fea0003800000 */
.L_x_191:
        /* <DEDUP_REMOVED lines=10> */
.L_x_194:
[----:B------:R-:W-:Y:S05]  /*6030*/  BSYNC B1 ;  /* 0x0000000000017941 */ /* 0x000fea0003800000 */
.L_x_193:
        /* <DEDUP_REMOVED lines=10> */
.L_x_196:
[----:B------:R-:W-:Y:S05]  /*60e0*/  BSYNC B1 ;  /* 0x0000000000017941 */ /* 0x000fea0003800000 */
.L_x_195:
        /* <DEDUP_REMOVED lines=9> */
.L_x_198:
[----:B------:R-:W-:Y:S05]  /*6180*/  BSYNC B1 ;  /* 0x0000000000017941 */ /* 0x000fea0003800000 */
.L_x_197:
        /* <DEDUP_REMOVED lines=9> */
.L_x_200:
[----:B------:R-:W-:Y:S05]  /*6220*/  BSYNC B1 ;  /* 0x0000000000017941 */ /* 0x000fea0003800000 */
.L_x_199:
        /* <DEDUP_REMOVED lines=10> */
.L_x_202:
[----:B------:R-:W-:Y:S05]  /*62d0*/  BSYNC B1 ;  /* 0x0000000000017941 */ /* 0x000fea0003800000 */
.L_x_201:
        /* <DEDUP_REMOVED lines=10> */
.L_x_204:
[----:B------:R-:W-:Y:S05]  /*6380*/  BSYNC B1 ;  /* 0x0000000000017941 */ /* 0x000fea0003800000 */
.L_x_203:
        /* <DEDUP_REMOVED lines=9> */
.L_x_206:
[----:B------:R-:W-:Y:S05]  /*6420*/  BSYNC B1 ;  /* 0x0000000000017941 */ /* 0x000fea0003800000 */
.L_x_205:
        /* <DEDUP_REMOVED lines=9> */
.L_x_208:
[----:B------:R-:W-:Y:S05]  /*64c0*/  BSYNC B1 ;  /* 0x0000000000017941 */ /* 0x000fea0003800000 */
.L_x_207:
        /* <DEDUP_REMOVED lines=10> */
.L_x_210:
[----:B------:R-:W-:Y:S05]  /*6570*/  BSYNC B1 ;  /* 0x0000000000017941 */ /* 0x000fea0003800000 */
.L_x_209:
        /* <DEDUP_REMOVED lines=10> */
.L_x_212:
[----:B------:R-:W-:Y:S05]  /*6620*/  BSYNC B1 ;  /* 0x0000000000017941 */ /* 0x000fea0003800000 */
.L_x_211:
        /* <DEDUP_REMOVED lines=9> */
.L_x_214:
[----:B------:R-:W-:Y:S05]  /*66c0*/  BSYNC B1 ;  /* 0x0000000000017941 */ /* 0x000fea0003800000 */
.L_x_213:
        /* <DEDUP_REMOVED lines=9> */
.L_x_216:
[----:B------:R-:W-:Y:S05]  /*6760*/  BSYNC B1 ;  /* 0x0000000000017941 */ /* 0x000fea0003800000 */
.L_x_215:
        /* <DEDUP_REMOVED lines=10> */
.L_x_218:
[----:B------:R-:W-:Y:S05]  /*6810*/  BSYNC B1 ;  /* 0x0000000000017941 */ /* 0x000fea0003800000 */
.L_x_217:
        /* <DEDUP_REMOVED lines=10> */
.L_x_220:
[----:B------:R-:W-:Y:S05]  /*68c0*/  BSYNC B1 ;  /* 0x0000000000017941 */ /* 0x000fea0003800000 */
.L_x_219:
        /* <DEDUP_REMOVED lines=9> */
.L_x_222:
[----:B------:R-:W-:Y:S05]  /*6960*/  BSYNC B1 ;  /* 0x0000000000017941 */ /* 0x000fea0003800000 */
.L_x_221:
        /* <DEDUP_REMOVED lines=9> */
.L_x_224:
[----:B------:R-:W-:Y:S05]  /*6a00*/  BSYNC B1 ;  /* 0x0000000000017941 */ /* 0x000fea0003800000 */
.L_x_223:
        /* <DEDUP_REMOVED lines=10> */
.L_x_226:
[----:B------:R-:W-:Y:S05]  /*6ab0*/  BSYNC B1 ;  /* 0x0000000000017941 */ /* 0x000fea0003800000 */
.L_x_225:
        /* <DEDUP_REMOVED lines=10> */
.L_x_228:
[----:B------:R-:W-:Y:S05]  /*6b60*/  BSYNC B1 ;  /* 0x0000000000017941 */ /* 0x000fea0003800000 */
.L_x_227:
        /* <DEDUP_REMOVED lines=9> */
.L_x_230:
[----:B------:R-:W-:Y:S05]  /*6c00*/  BSYNC B1 ;  /* 0x0000000000017941 */ /* 0x000fea0003800000 */
.L_x_229:
        /* <DEDUP_REMOVED lines=9> */
.L_x_232:
[----:B------:R-:W-:Y:S05]  /*6ca0*/  BSYNC B1 ;  /* 0x0000000000017941 */ /* 0x000fea0003800000 */
.L_x_231:
        /* <DEDUP_REMOVED lines=10> */
.L_x_234:
[----:B------:R-:W-:Y:S05]  /*6d50*/  BSYNC B1 ;  /* 0x0000000000017941 */ /* 0x000fea0003800000 */
.L_x_233:
        /* <DEDUP_REMOVED lines=10> */
.L_x_236:
[----:B------:R-:W-:Y:S05]  /*6e00*/  BSYNC B1 ;  /* 0x0000000000017941 */ /* 0x000fea0003800000 */
.L_x_235:
        /* <DEDUP_REMOVED lines=9> */
.L_x_238:
[----:B------:R-:W-:Y:S05]  /*6ea0*/  BSYNC B1 ;  /* 0x0000000000017941 */ /* 0x000fea0003800000 */
.L_x_237:
        /* <DEDUP_REMOVED lines=9> */
.L_x_240:
[----:B------:R-:W-:Y:S05]  /*6f40*/  BSYNC B1 ;  /* 0x0000000000017941 */ /* 0x000fea0003800000 */
.L_x_239:
        /* <DEDUP_REMOVED lines=10> */
.L_x_242:
[----:B------:R-:W-:Y:S05]  /*6ff0*/  BSYNC B1 ;  /* 0x0000000000017941 */ /* 0x000fea0003800000 */
.L_x_241:
        /* <DEDUP_REMOVED lines=10> */
.L_x_244:
[----:B------:R-:W-:Y:S05]  /*70a0*/  BSYNC B1 ;  /* 0x0000000000017941 */ /* 0x000fea0003800000 */
.L_x_243:
        /* <DEDUP_REMOVED lines=9> */
.L_x_246:
[----:B------:R-:W-:Y:S05]  /*7140*/  BSYNC B1 ;  /* 0x0000000000017941 */ /* 0x000fea0003800000 */
.L_x_245:
        /* <DEDUP_REMOVED lines=9> */
.L_x_248:
[----:B------:R-:W-:Y:S05]  /*71e0*/  BSYNC B1 ;  /* 0x0000000000017941 */ /* 0x000fea0003800000 */
.L_x_247:
        /* <DEDUP_REMOVED lines=10> */
.L_x_250:
[----:B------:R-:W-:Y:S05]  /*7290*/  BSYNC B1 ;  /* 0x0000000000017941 */ /* 0x000fea0003800000 */
.L_x_249:
        /* <DEDUP_REMOVED lines=10> */
.L_x_252:
[----:B------:R-:W-:Y:S05]  /*7340*/  BSYNC B1 ;  /* 0x0000000000017941 */ /* 0x000fea0003800000 */
.L_x_251:
        /* <DEDUP_REMOVED lines=9> */
.L_x_254:
[----:B------:R-:W-:Y:S05]  /*73e0*/  BSYNC B1 ;  /* 0x0000000000017941 */ /* 0x000fea0003800000 */
.L_x_253:
        /* <DEDUP_REMOVED lines=9> */
.L_x_256:
[----:B------:R-:W-:Y:S05]  /*7480*/  BSYNC B1 ;  /* 0x0000000000017941 */ /* 0x000fea0003800000 */
.L_x_255:
        /* <DEDUP_REMOVED lines=10> */
.L_x_258:
[----:B------:R-:W-:Y:S05]  /*7530*/  BSYNC B1 ;  /* 0x0000000000017941 */ /* 0x000fea0003800000 */
.L_x_257:
        /* <DEDUP_REMOVED lines=10> */
.L_x_260:
[----:B------:R-:W-:Y:S05]  /*75e0*/  BSYNC B1 ;  /* 0x0000000000017941 */ /* 0x000fea0003800000 */
.L_x_259:
        /* <DEDUP_REMOVED lines=9> */
.L_x_262:
[----:B------:R-:W-:Y:S05]  /*7680*/  BSYNC B1 ;  /* 0x0000000000017941 */ /* 0x000fea0003800000 */
.L_x_261:
        /* <DEDUP_REMOVED lines=9> */
.L_x_264:
[----:B------:R-:W-:Y:S05]  /*7720*/  BSYNC B1 ;  /* 0x0000000000017941 */ /* 0x000fea0003800000 */
.L_x_263:
        /* <DEDUP_REMOVED lines=10> */
.L_x_266:
[----:B------:R-:W-:Y:S05]  /*77d0*/  BSYNC B1 ;  /* 0x0000000000017941 */ /* 0x000fea0003800000 */
.L_x_265:
        /* <DEDUP_REMOVED lines=10> */
.L_x_268:
[----:B------:R-:W-:Y:S05]  /*7880*/  BSYNC B1 ;  /* 0x0000000000017941 */ /* 0x000fea0003800000 */
.L_x_267:
        /* <DEDUP_REMOVED lines=9> */
.L_x_270:
[----:B------:R-:W-:Y:S05]  /*7920*/  BSYNC B1 ;  /* 0x0000000000017941 */ /* 0x000fea0003800000 */
.L_x_269:
        /* <DEDUP_REMOVED lines=9> */
.L_x_272:
[----:B------:R-:W-:Y:S05]  /*79c0*/  BSYNC B1 ;  /* 0x0000000000017941 */ /* 0x000fea0003800000 */
.L_x_271:
        /* <DEDUP_REMOVED lines=10> */
.L_x_274:
[----:B------:R-:W-:Y:S05]  /*7a70*/  BSYNC B1 ;  /* 0x0000000000017941 */ /* 0x000fea0003800000 */
.L_x_273:
        /* <DEDUP_REMOVED lines=10> */
.L_x_276:
[----:B------:R-:W-:Y:S05]  /*7b20*/  BSYNC B1 ;  /* 0x0000000000017941 */ /* 0x000fea0003800000 */
.L_x_275:
        /* <DEDUP_REMOVED lines=9> */
.L_x_278:
[----:B------:R-:W-:Y:S05]  /*7bc0*/  BSYNC B1 ;  /* 0x0000000000017941 */ /* 0x000fea0003800000 */
.L_x_277:
        /* <DEDUP_REMOVED lines=9> */
.L_x_280:
[----:B------:R-:W-:Y:S05]  /*7c60*/  BSYNC B1 ;  /* 0x0000000000017941 */ /* 0x000fea0003800000 */
.L_x_279:
        /* <DEDUP_REMOVED lines=10> */
.L_x_282:
[----:B------:R-:W-:Y:S05]  /*7d10*/  BSYNC B1 ;  /* 0x0000000000017941 */ /* 0x000fea0003800000 */
.L_x_281:
        /* <DEDUP_REMOVED lines=10> */
.L_x_284:
[----:B------:R-:W-:Y:S05]  /*7dc0*/  BSYNC B1 ;  /* 0x0000000000017941 */ /* 0x000fea0003800000 */
.L_x_283:
        /* <DEDUP_REMOVED lines=9> */
.L_x_286:
[----:B------:R-:W-:Y:S05]  /*7e60*/  BSYNC B1 ;  /* 0x0000000000017941 */ /* 0x000fea0003800000 */
.L_x_285:
[----:B0----5:R-:W-:Y:S01]  /*7e70*/  HADD2.F32 R3, -RZ, R18.H0_H0 ;  /* 0x20000012ff037230 */ /* 0x021fe20000004100 */
[----:B------:R-:W-:Y:S01]  /*7e80*/  ISETP.GT.AND P0, PT, R4, 0x8, P0 ;  /* 0x000000080400780c */ /* 0x000fe20000704270 */
[----:B------:R-:W-:Y:S01]  /*7e90*/  @P1 IMAD.MOV.U32 R2, RZ, RZ, R10 ;  /* 0x000000ffff021224 */ /* 0x000fe200078e000a */
[----:B------:R-:W-:Y:S02]  /*7ea0*/  BSSY B1, `(.L_x_287) ;  /* 0x0000009000017945 */ /* 0x000fe40003800000 */
[----:B------:R-:W-:-:S04]  /*7eb0*/  FMUL R3, R3, R22 ;  /* 0x0000001603037220 */ /* 0x000fc80000400000 */
[----:B------:R-:W-:-:S05]  /*7ec0*/  FFMA R3, R150, R23, R3 ;  /* 0x0000001796037223 */ /* 0x000fca0000000003 */
[----:B------:R-:W-:-:S04]  /*7ed0*/  F2FP.F16.F32.PACK_AB R3, RZ, R3 ;  /* 0x00000003ff03723e */ /* 0x000fc800000000ff */
[----:B------:R-:W-:Y:S01]  /*7ee0*/  PRMT R0, R3, 0x7610, R0 ;  /* 0x0000761003007816 */ /* 0x000fe20000000000 */
[----:B------:R-:W-:-:S05]  /*7ef0*/  @P1 IMAD.MOV.U32 R3, RZ, RZ, R11 ;  /* 0x000000ffff031224 */ /* 0x000fca00078e000b */
[----:B------:R0:W-:Y:S01]  /*7f00*/  @P1 STG.E.U16 desc[UR50][R2.64+0x1f0], R0 ;  /* 0x0001f00002001986 */ /* 0x0001e2000c101532 */
[----:B------:R-:W-:Y:S05]  /*7f10*/  @!P0 BRA `(.L_x_288) ;  /* 0x0000000000048947 */ /* 0x000fea0003800000 */
[----:B------:R0:W5:Y:S02]  /*7f20*/  LDG.E.LTC128B.U16 R18, desc[UR50][R8.64+0x1f2] ;  /* 0x0001f23208127981 */ /* 0x000164000c1e1520 */
.L_x_288:
[----:B------:R-:W-:Y:S05]  /*7f30*/  BSYNC B1 ;  /* 0x0000000000017941 */ /* 0x000fea0003800000 */
.L_x_287:
[----:B------:R-:W-:Y:S05]  /*7f40*/  @!P0 BRA `(.L_x_289) ;  /* 0x0000002400408947 */ /* 0x000fea0003800000 */
[----:B0----5:R-:W-:-:S05]  /*7f50*/  HADD2.F32 R3, -RZ, R18.H0_H0 ;  /* 0x20000012ff037230 */ /* 0x021fca0000004100 */
[----:B------:R-:W-:-:S04]  /*7f60*/  FMUL R0, R3, R22 ;  /* 0x0000001603007220 */ /* 0x000fc80000400000 */
[----:B------:R-:W-:-:S05]  /*7f70*/  FFMA R0, R151, R23, R0 ;  /* 0x0000001797007223 */ /* 0x000fca0000000000 */
[----:B------:R-:W-:-:S05]  /*7f80*/  F2FP.F16.F32.PACK_AB R0, RZ, R0 ;  /* 0x00000000ff00723e */ /* 0x000fca00000000ff */
[----:B------:R0:W-:Y:S01]  /*7f90*/  STG.E.U16 desc[UR50][R10.64+0x1f2], R0 ;  /* 0x0001f2000a007986 */ /* 0x0001e2000c101532 */
[----:B------:R-:W-:Y:S05]  /*7fa0*/  BRA `(.L_x_289) ;  /* 0x0000002400287947 */ /* 0x000fea0003800000 */
.L_x_36:
[----:B------:R-:W-:Y:S01]  /*7fb0*/  ISETP.GT.AND P0, PT, R0, 0x1, PT ;  /* 0x000000010000780c */ /* 0x000fe20003f04270 */
[----:B------:R-:W-:Y:S01]  /*7fc0*/  ULDC.64 UR4, c[0x0][0x5c0] ;  /* 0x0001700000047ab9 */ /* 0x000fe20000000a00 */
[-C--:B------:R-:W-:Y:S01]  /*7fd0*/  FMUL R24, R24, R23.reuse ;  /* 0x0000001718187220 */ /* 0x080fe20000400000 */
[-C--:B------:R-:W-:Y:S01]  /*7fe0*/  FMUL R25, R25, R23.reuse ;  /* 0x0000001719197220 */ /* 0x080fe20000400000 */
[----:B------:R-:W-:Y:S01]  /*7ff0*/  ISETP.GT.AND P3, PT, R4, RZ, P0 ;  /* 0x000000ff0400720c */ /* 0x000fe20000764270 */
[-C--:B------:R-:W-:Y:S01]  /*8000*/  FMUL R26, R26, R23.reuse ;  /* 0x000000171a1a7220 */ /* 0x080fe20000400000 */
[----:B------:R-:W-:Y:S01]  /*8010*/  LEA R2, P4, R172, UR4, 0x1 ;  /* 0x00000004ac027c11 */ /* 0x000fe2000f8808ff */
[-C--:B------:R-:W-:Y:S01]  /*8020*/  FMUL R27, R27, R23.reuse ;  /* 0x000000171b1b7220 */ /* 0x080fe20000400000 */
[----:B------:R-:W-:Y:S01]  /*8030*/  F2FP.F16.F32.PACK_AB R24, RZ, R24 ;  /* 0x00000018ff18723e */ /* 0x000fe200000000ff */
[-C--:B------:R-:W-:Y:S01]  /*8040*/  FMUL R28, R28, R23.reuse ;  /* 0x000000171c1c7220 */ /* 0x080fe20000400000 */
[----:B------:R-:W-:Y:S01]  /*8050*/  LEA.HI.X R3, R172, UR5, R175, 0x1, P4 ;  /* 0x00000005ac037c11 */ /* 0x000fe2000a0f0caf */
[----:B------:R-:W-:Y:S01]  /*8060*/  FMUL R29, R29, R23 ;  /* 0x000000171d1d7220 */ /* 0x000fe20000400000 */
[----:B------:R-:W-:Y:S01]  /*8070*/  F2FP.F16.F32.PACK_AB R25, RZ, R25 ;  /* 0x00000019ff19723e */ /* 0x000fe200000000ff */
[-C--:B------:R-:W-:Y:S01]  /*8080*/  FMUL R30, R30, R23.reuse ;  /* 0x000000171e1e7220 */ /* 0x080fe20000400000 */
[C---:B------:R-:W-:Y:S01]  /*8090*/  SHF.L.U64.HI R11, R10.reuse, 0x4, R11 ;  /* 0x000000040a0b7819 */ /* 0x040fe2000001020b */
[----:B------:R-:W-:Y:S01]  /*80a0*/  @P1 STG.E.U16 desc[UR50][R2.64], R24 ;  /* 0x0000001802001986 */ /* 0x000fe2000c101532 */
[----:B------:R-:W-:Y:S01]  /*80b0*/  LEA R6, P4, R10, R2, 0x4 ;  /* 0x000000020a067211 */ /* 0x000fe200078820ff */
[-C--:B------:R-:W-:Y:S01]  /*80c0*/  FMUL R31, R31, R23.reuse ;  /* 0x000000171f1f7220 */ /* 0x080fe20000400000 */
[----:B------:R-:W-:Y:S01]  /*80d0*/  ISETP.GT.AND P2, PT, R4, 0x8, P2 ;  /* 0x000000080400780c */ /* 0x000fe20001744270 */
[----:B------:R-:W-:Y:S01]  /*80e0*/  @P3 STG.E.U16 desc[UR50][R2.64+0x2], R25 ;  /* 0x0000021902003986 */ /* 0x000fe2000c101532 */
[----:B------:R-:W-:Y:S01]  /*80f0*/  ISETP.GT.AND P1, PT, R0, 0x8, PT ;  /* 0x000000080000780c */ /* 0x000fe20003f24270 */
[----:B------:R-:W-:Y:S01]  /*8100*/  IMAD.X R7, R11, 0x1, R3, P4 ;  /* 0x000000010b077824 */ /* 0x000fe200020e0603 */
[----:B------:R-:W-:Y:S01]  /*8110*/  ISETP.GT.AND P3, PT, R4, 0x8, P0 ;  /* 0x000000080400780c */ /* 0x000fe20000764270 */
[-C--:B------:R-:W-:Y:S01]  /*8120*/  FMUL R32, R32, R23.reuse ;  /* 0x0000001720207220 */ /* 0x080fe20000400000 */
[----:B------:R-:W-:Y:S01]  /*8130*/  ISETP.GT.AND P0, PT, R0, 0x9, PT ;  /* 0x000000090000780c */ /* 0x000fe20003f04270 */
[-C--:B------:R-:W-:Y:S01]  /*8140*/  FMUL R33, R33, R23.reuse ;  /* 0x0000001721217220 */ /* 0x080fe20000400000 */
[----:B------:R-:W-:Y:S01]  /*8150*/  ISETP.GT.AND P5, PT, R4, RZ, P1 ;  /* 0x000000ff0400720c */ /* 0x000fe20000fa4270 */
[-C--:B------:R-:W-:Y:S01]  /*8160*/  FMUL R34, R34, R23.reuse ;  /* 0x0000001722227220 */ /* 0x080fe20000400000 */
[----:B------:R-:W-:Y:S01]  /*8170*/  ISETP.GT.AND P4, PT, R4, RZ, P0 ;  /* 0x000000ff0400720c */ /* 0x000fe20000784270 */
[-C--:B------:R-:W-:Y:S01]  /*8180*/  FMUL R35, R35, R23.reuse ;  /* 0x0000001723237220 */ /* 0x080fe20000400000 */
[----:B------:R-:W-:Y:S01]  /*8190*/  F2FP.F16.F32.PACK_AB R26, RZ, R26 ;  /* 0x0000001aff1a723e */ /* 0x000fe200000000ff */
[----:B------:R-:W-:Y:S01]  /*81a0*/  FMUL R36, R36, R23 ;  /* 0x0000001724247220 */ /* 0x000fe20000400000 */
[----:B------:R-:W-:Y:S01]  /*81b0*/  F2FP.F16.F32.PACK_AB R27, RZ, R27 ;  /* 0x0000001bff1b723e */ /* 0x000fe200000000ff */
[----:B------:R-:W-:Y:S01]  /*81c0*/  FMUL R37, R37, R23 ;  /* 0x0000001725257220 */ /* 0x000fe20000400000 */
[----:B------:R-:W-:Y:S01]  /*81d0*/  F2FP.F16.F32.PACK_AB R28, RZ, R28 ;  /* 0x0000001cff1c723e */ /* 0x000fe200000000ff */
[----:B------:R-:W-:Y:S01]  /*81e0*/  @P2 STG.E.U16 desc[UR50][R6.64], R26 ;  /* 0x0000001a06002986 */ /* 0x000fe2000c101532 */
[----:B------:R-:W-:Y:S01]  /*81f0*/  F2FP.F16.F32.PACK_AB R29, RZ, R29 ;  /* 0x0000001dff1d723e */ /* 0x000fe200000000ff */
[-C--:B------:R-:W-:Y:S01]  /*8200*/  FMUL R38, R38, R23.reuse ;  /* 0x0000001726267220 */ /* 0x080fe20000400000 */
[----:B------:R-:W-:Y:S01]  /*8210*/  ISETP.GT.AND P1, PT, R4, 0x8, P1 ;  /* 0x000000080400780c */ /* 0x000fe20000f24270 */
[----:B------:R-:W-:Y:S01]  /*8220*/  @P3 STG.E.U16 desc[UR50][R6.64+0x2], R27 ;  /* 0x0000021b06003986 */ /* 0x000fe2000c101532 */
[----:B------:R-:W-:Y:S01]  /*8230*/  ISETP.GT.AND P3, PT, R0, 0x10, PT ;  /* 0x000000100000780c */ /* 0x000fe20003f64270 */
[-C--:B------:R-:W-:Y:S01]  /*8240*/  FMUL R39, R39, R23.reuse ;  /* 0x0000001727277220 */ /* 0x080fe20000400000 */
[----:B------:R-:W-:Y:S01]  /*8250*/  ISETP.GT.AND P2, PT, R4, 0x8, P0 ;  /* 0x000000080400780c */ /* 0x000fe20000744270 */
[----:B------:R-:W-:Y:S01]  /*8260*/  @P5 STG.E.U16 desc[UR50][R2.64+0x10], R28 ;  /* 0x0000101c02005986 */ /* 0x000fe2000c101532 */
[----:B------:R-:W-:Y:S01]  /*8270*/  ISETP.GT.AND P0, PT, R0, 0x11, PT ;  /* 0x000000110000780c */ /* 0x000fe20003f04270 */
[-C--:B------:R-:W-:Y:S01]  /*8280*/  FMUL R40, R40, R23.reuse ;  /* 0x0000001728287220 */ /* 0x080fe20000400000 */
[----:B------:R-:W-:Y:S01]  /*8290*/  F2FP.F16.F32.PACK_AB R30, RZ, R30 ;  /* 0x0000001eff1e723e */ /* 0x000fe200000000ff */
[----:B------:R-:W-:Y:S01]  /*82a0*/  @P4 STG.E.U16 desc[UR50][R2.64+0x12], R29 ;  /* 0x0000121d02004986 */ /* 0x000fe2000c101532 */
[C---:B------:R-:W-:Y:S01]  /*82b0*/  ISETP.GT.AND P4, PT, R4.reuse, RZ, P3 ;  /* 0x000000ff0400720c */ /* 0x040fe20001f84270 */
[----:B------:R-:W-:Y:S01]  /*82c0*/  FMUL R41, R41, R23 ;  /* 0x0000001729297220 */ /* 0x000fe20000400000 */
[----:B------:R-:W-:Y:S01]  /*82d0*/  ISETP.GT.AND P5, PT, R4, RZ, P0 ;  /* 0x000000ff0400720c */ /* 0x000fe200007a4270 */
[----:B------:R-:W-:Y:S01]  /*82e0*/  @P1 STG.E.U16 desc[UR50][R6.64+0x10], R30 ;  /* 0x0000101e06001986 */ /* 0x000fe2000c101532 */
[----:B------:R-:W-:Y:S01]  /*82f0*/  F2FP.F16.F32.PACK_AB R31, RZ, R31 ;  /* 0x0000001fff1f723e */ /* 0x000fe200000000ff */
[-C--:B------:R-:W-:Y:S01]  /*8300*/  FMUL R42, R42, R23.reuse ;  /* 0x000000172a2a7220 */ /* 0x080fe20000400000 */
[----:B------:R-:W-:Y:S01]  /*8310*/  F2FP.F16.F32.PACK_AB R32, RZ, R32 ;  /* 0x00000020ff20723e */ /* 0x000fe200000000ff */
[----:B------:R-:W-:Y:S01]  /*8320*/  FMUL R43, R43, R23 ;  /* 0x000000172b2b7220 */ /* 0x000fe20000400000 */
[----:B------:R-:W-:Y:S01]  /*8330*/  ISETP.GT.AND P1, PT, R4, 0x8, P3 ;  /* 0x000000080400780c */ /* 0x000fe20001f24270 */
[----:B------:R-:W-:Y:S01]  /*8340*/  @P2 STG.E.U16 desc[UR50][R6.64+0x12], R31 ;  /* 0x0000121f06002986 */ /* 0x000fe2000c101532 */
[----:B------:R-:W-:Y:S01]  /*8350*/  F2FP.F16.F32.PACK_AB R33, RZ, R33 ;  /* 0x00000021ff21723e */ /* 0x000fe200000000ff */
[-C--:B------:R-:W-:Y:S01]  /*8360*/  FMUL R44, R44, R23.reuse ;  /* 0x000000172c2c7220 */ /* 0x080fe20000400000 */
[----:B------:R-:W-:Y:S01]  /*8370*/  ISETP.GT.AND P3, PT, R0, 0x18, PT ;  /* 0x000000180000780c */ /* 0x000fe20003f64270 */
[----:B------:R-:W-:Y:S01]  /*8380*/  @P4 STG.E.U16 desc[UR50][R2.64+0x20], R32 ;  /* 0x0000202002004986 */ /* 0x000fe2000c101532 */
[----:B------:R-:W-:Y:S01]  /*8390*/  ISETP.GT.AND P2, PT, R4, 0x8, P0 ;  /* 0x000000080400780c */ /* 0x000fe20000744270 */
[-C--:B------:R-:W-:Y:S01]  /*83a0*/  FMUL R45, R45, R23.reuse ;  /* 0x000000172d2d7220 */ /* 0x080fe20000400000 */
[----:B------:R-:W-:Y:S01]  /*83b0*/  ISETP.GT.AND P0, PT, R0, 0x19, PT ;  /* 0x000000190000780c */ /* 0x000fe20003f04270 */
[----:B------:R-:W-:Y:S01]  /*83c0*/  @P5 STG.E.U16 desc[UR50][R2.64+0x22], R33 ;  /* 0x0000222102005986 */ /* 0x000fe2000c101532 */
[----:B------:R-:W-:Y:S01]  /*83d0*/  ISETP.GT.AND P4, PT, R4, RZ, P3 ;  /* 0x000000ff0400720c */ /* 0x000fe20001f84270 */
[-C--:B------:R-:W-:Y:S01]  /*83e0*/  FMUL R46, R46, R23.reuse ;  /* 0x000000172e2e7220 */ /* 0x080fe20000400000 */
[----:B------:R-:W-:Y:S01]  /*83f0*/  ISETP.GT.AND P5, PT, R4, RZ, P0 ;  /* 0x000000ff0400720c */ /* 0x000fe200007a4270 */
[-C--:B------:R-:W-:Y:S01]  /*8400*/  FMUL R47, R47, R23.reuse ;  /* 0x000000172f2f7220 */ /* 0x080fe20000400000 */
[----:B------:R-:W-:Y:S01]  /*8410*/  F2FP.F16.F32.PACK_AB R34, RZ, R34 ;  /* 0x00000022ff22723e */ /* 0x000fe200000000ff */
[----:B------:R-:W-:Y:S01]  /*8420*/  FMUL R48, R48, R23 ;  /* 0x0000001730307220 */ /* 0x000fe20000400000 */
[----:B------:R-:W-:Y:S01]  /*8430*/  F2FP.F16.F32.PACK_AB R35, RZ, R35 ;  /* 0x00000023ff23723e */ /* 0x000fe200000000ff */
[-C--:B------:R-:W-:Y:S01]  /*8440*/  FMUL R49, R49, R23.reuse ;  /* 0x0000001731317220 */ /* 0x080fe20000400000 */
[----:B------:R-:W-:Y:S01]  /*8450*/  F2FP.F16.F32.PACK_AB R36, RZ, R36 ;  /* 0x00000024ff24723e */ /* 0x000fe200000000ff */
[----:B------:R-:W-:Y:S01]  /*8460*/  @P1 STG.E.U16 desc[UR50][R6.64+0x20], R34 ;  /* 0x0000202206001986 */ /* 0x000fe2000c101532 */
[----:B------:R-:W-:Y:S01]  /*8470*/  ISETP.GT.AND P1, PT, R4, 0x8, P3 ;  /* 0x000000080400780c */ /* 0x000fe20001f24270 */
[----:B------:R-:W-:Y:S01]  /*8480*/  FMUL R50, R50, R23 ;  /* 0x0000001732327220 */ /* 0x000fe20000400000 */
[----:B------:R-:W-:Y:S01]  /*8490*/  F2FP.F16.F32.PACK_AB R37, RZ, R37 ;  /* 0x00000025ff25723e */ /* 0x000fe200000000ff */
[----:B------:R-:W-:Y:S01]  /*84a0*/  @P2 STG.E.U16 desc[UR50][R6.64+0x22], R35 ;  /* 0x0000222306002986 */ /* 0x000fe2000c101532 */
[----:B------:R-:W-:Y:S01]  /*84b0*/  ISETP.GT.AND P3, PT, R0, 0x20, PT ;  /* 0x000000200000780c */ /* 0x000fe20003f64270 */
[-C--:B------:R-:W-:Y:S01]  /*84c0*/  FMUL R51, R51, R23.reuse ;  /* 0x0000001733337220 */ /* 0x080fe20000400000 */
[----:B------:R-:W-:Y:S01]  /*84d0*/  ISETP.GT.AND P2, PT, R4, 0x8, P0 ;  /* 0x000000080400780c */ /* 0x000fe20000744270 */
[----:B------:R-:W-:Y:S01]  /*84e0*/  @P4 STG.E.U16 desc[UR50][R2.64+0x30], R36 ;  /* 0x0000302402004986 */ /* 0x000fe2000c101532 */
[----:B------:R-:W-:Y:S01]  /*84f0*/  ISETP.GT.AND P0, PT, R0, 0x21, PT ;  /* 0x000000210000780c */ /* 0x000fe20003f04270 */
[-C--:B------:R-:W-:Y:S01]  /*8500*/  FMUL R52, R52, R23.reuse ;  /* 0x0000001734347220 */ /* 0x080fe20000400000 */
[C---:B------:R-:W-:Y:S01]  /*8510*/  ISETP.GT.AND P4, PT, R4.reuse, RZ, P3 ;  /* 0x000000ff0400720c */ /* 0x040fe20001f84270 */
[----:B------:R-:W-:Y:S01]  /*8520*/  @P5 STG.E.U16 desc[UR50][R2.64+0x32], R37 ;  /* 0x0000322502005986 */ /* 0x000fe2000c101532 */
        /* <DEDUP_REMOVED lines=328> */
[----:B------:R-:W-:-:S02]  /*99b0*/  ISETP.GT.AND P1, PT, R4, 0x8, P3 ;  /* 0x000000080400780c */ /* 0x000fc40001f24270 */
[----:B------:R-:W-:Y:S01]  /*99c0*/  F2FP.F16.F32.PACK_AB R105, RZ, R105 ;  /* 0x00000069ff69723e */ /* 0x000fe200000000ff */
[----:B------:R-:W-:Y:S01]  /*99d0*/  @P2 STG.E.U16 desc[UR50][R6.64+0x132], R103 ;  /* 0x0001326706002986 */ /* 0x000fe2000c101532 */
[----:B------:R-:W-:Y:S02]  /*99e0*/  ISETP.GT.AND P3, PT, R0, 0xa8, PT ;  /* 0x000000a80000780c */ /* 0x000fe40003f64270 */
[----:B------:R-:W-:Y:S01]  /*99f0*/  ISETP.GT.AND P2, PT, R4, 0x8, P0 ;  /* 0x000000080400780c */ /* 0x000fe20000744270 */
[----:B------:R-:W-:Y:S01]  /*9a00*/  @P4 STG.E.U16 desc[UR50][R2.64+0x140], R104 ;  /* 0x0001406802004986 */ /* 0x000fe2000c101532 */
[----:B------:R-:W-:Y:S02]  /*9a10*/  ISETP.GT.AND P0, PT, R0, 0xa9, PT ;  /* 0x000000a90000780c */ /* 0x000fe40003f04270 */
[C---:B------:R-:W-:Y:S01]  /*9a20*/  ISETP.GT.AND P4, PT, R4.reuse, RZ, P3 ;  /* 0x000000ff0400720c */ /* 0x040fe20001f84270 */
[----:B------:R-:W-:Y:S01]  /*9a30*/  @P5 STG.E.U16 desc[UR50][R2.64+0x142], R105 ;  /* 0x0001426902005986 */ /* 0x000fe2000c101532 */
[----:B------:R-:W-:-:S02]  /*9a40*/  ISETP.GT.AND P5, PT, R4, RZ, P0 ;  /* 0x000000ff0400720c */ /* 0x000fc400007a4270 */
[----:B------:R-:W-:Y:S02]  /*9a50*/  F2FP.F16.F32.PACK_AB R106, RZ, R106 ;  /* 0x0000006aff6a723e */ /* 0x000fe400000000ff */
[----:B------:R-:W-:Y:S02]  /*9a60*/  F2FP.F16.F32.PACK_AB R107, RZ, R107 ;  /* 0x0000006bff6b723e */ /* 0x000fe400000000ff */
[----:B------:R-:W-:Y:S01]  /*9a70*/  F2FP.F16.F32.PACK_AB R108, RZ, R108 ;  /* 0x0000006cff6c723e */ /* 0x000fe200000000ff */
[----:B------:R-:W-:Y:S01]  /*9a80*/  @P1 STG.E.U16 desc[UR50][R6.64+0x140], R106 ;  /* 0x0001406a06001986 */ /* 0x000fe2000c101532 */
[----:B------:R-:W-:Y:S02]  /*9a90*/  ISETP.GT.AND P1, PT, R4, 0x8, P3 ;  /* 0x000000080400780c */ /* 0x000fe40001f24270 */
[----:B------:R-:W-:Y:S01]  /*9aa0*/  F2FP.F16.F32.PACK_AB R109, RZ, R109 ;  /* 0x0000006dff6d723e */ /* 0x000fe200000000ff */
[----:B------:R-:W-:Y:S01]  /*9ab0*/  @P2 STG.E.U16 desc[UR50][R6.64+0x142], R107 ;  /* 0x0001426b06002986 */ /* 0x000fe2000c101532 */
[----:B------:R-:W-:-:S02]  /*9ac0*/  ISETP.GT.AND P3, PT, R0, 0xb0, PT ;  /* 0x000000b00000780c */ /* 0x000fc40003f64270 */
[----:B------:R-:W-:Y:S01]  /*9ad0*/  ISETP.GT.AND P2, PT, R4, 0x8, P0 ;  /* 0x000000080400780c */ /* 0x000fe20000744270 */
[----:B------:R-:W-:Y:S01]  /*9ae0*/  @P4 STG.E.U16 desc[UR50][R2.64+0x150], R108 ;  /* 0x0001506c02004986 */ /* 0x000fe2000c101532 */
[----:B------:R-:W-:Y:S02]  /*9af0*/  ISETP.GT.AND P0, PT, R0, 0xb1, PT ;  /* 0x000000b10000780c */ /* 0x000fe40003f04270 */
[C---:B------:R-:W-:Y:S01]  /*9b00*/  ISETP.GT.AND P4, PT, R4.reuse, RZ, P3 ;  /* 0x000000ff0400720c */ /* 0x040fe20001f84270 */
[----:B------:R-:W-:Y:S01]  /*9b10*/  @P5 STG.E.U16 desc[UR50][R2.64+0x152], R109 ;  /* 0x0001526d02005986 */ /* 0x000fe2000c101532 */
[----:B------:R-:W-:Y:S02]  /*9b20*/  ISETP.GT.AND P5, PT, R4, RZ, P0 ;  /* 0x000000ff0400720c */ /* 0x000fe400007a4270 */
[----:B------:R-:W-:Y:S02]  /*9b30*/  F2FP.F16.F32.PACK_AB R110, RZ, R110 ;  /* 0x0000006eff6e723e */ /* 0x000fe400000000ff */
[----:B------:R-:W-:-:S02]  /*9b40*/  F2FP.F16.F32.PACK_AB R111, RZ, R111 ;  /* 0x0000006fff6f723e */ /* 0x000fc400000000ff */
[----:B------:R-:W-:Y:S01]  /*9b50*/  F2FP.F16.F32.PACK_AB R112, RZ, R112 ;  /* 0x00000070ff70723e */ /* 0x000fe200000000ff */
[----:B------:R-:W-:Y:S01]  /*9b60*/  @P1 STG.E.U16 desc[UR50][R6.64+0x150], R110 ;  /* 0x0001506e06001986 */ /* 0x000fe2000c101532 */
[----:B------:R-:W-:Y:S02]  /*9b70*/  ISETP.GT.AND P1, PT, R4, 0x8, P3 ;  /* 0x000000080400780c */ /* 0x000fe40001f24270 */
[----:B------:R-:W-:Y:S01]  /*9b80*/  F2FP.F16.F32.PACK_AB R113, RZ, R113 ;  /* 0x00000071ff71723e */ /* 0x000fe200000000ff */
[----:B------:R-:W-:Y:S01]  /*9b90*/  @P2 STG.E.U16 desc[UR50][R6.64+0x152], R111 ;  /* 0x0001526f06002986 */ /* 0x000fe2000c101532 */
[----:B------:R-:W-:Y:S02]  /*9ba0*/  ISETP.GT.AND P3, PT, R0, 0xb8, PT ;  /* 0x000000b80000780c */ /* 0x000fe40003f64270 */
[----:B------:R-:W-:Y:S01]  /*9bb0*/  ISETP.GT.AND P2, PT, R4, 0x8, P0 ;  /* 0x000000080400780c */ /* 0x000fe20000744270 */
[----:B------:R-:W-:Y:S01]  /*9bc0*/  @P4 STG.E.U16 desc[UR50][R2.64+0x160], R112 ;  /* 0x0001607002004986 */ /* 0x000fe2000c101532 */
[----:B------:R-:W-:-:S02]  /*9bd0*/  ISETP.GT.AND P0, PT, R0, 0xb9, PT ;  /* 0x000000b90000780c */ /* 0x000fc40003f04270 */
[C---:B------:R-:W-:Y:S01]  /*9be0*/  ISETP.GT.AND P4, PT, R4.reuse, RZ, P3 ;  /* 0x000000ff0400720c */ /* 0x040fe20001f84270 */
[----:B------:R-:W-:Y:S01]  /*9bf0*/  @P5 STG.E.U16 desc[UR50][R2.64+0x162], R113 ;  /* 0x0001627102005986 */ /* 0x000fe2000c101532 */
[C---:B------:R-:W-:Y:S02]  /*9c00*/  ISETP.GT.AND P5, PT, R4.reuse, RZ, P0 ;  /* 0x000000ff0400720c */ /* 0x040fe400007a4270 */
[----:B------:R-:W-:Y:S02]  /*9c10*/  F2FP.F16.F32.PACK_AB R114, RZ, R114 ;  /* 0x00000072ff72723e */ /* 0x000fe400000000ff */
[----:B------:R-:W-:Y:S02]  /*9c20*/  F2FP.F16.F32.PACK_AB R115, RZ, R115 ;  /* 0x00000073ff73723e */ /* 0x000fe400000000ff */
        /* <DEDUP_REMOVED lines=58> */
[C---:B------:R-:W-:Y:S02]  /*9fd0*/  ISETP.GT.AND P1, PT, R4.reuse, 0x8, P2 ;  /* 0x000000080400780c */ /* 0x040fe40001724270 */
[----:B------:R-:W-:Y:S01]  /*9fe0*/  F2FP.F16.F32.PACK_AB R133, RZ, R133 ;  /* 0x00000085ff85723e */ /* 0x000fe200000000ff */
[----:B------:R-:W-:Y:S01]  /*9ff0*/  @P0 STG.E.U16 desc[UR50][R6.64+0x1a2], R131 ;  /* 0x0001a28306000986 */ /* 0x000fe2000c101532 */
[----:B------:R-:W-:-:S02]  /*a000*/  ISETP.GT.AND P2, PT, R4, 0x8, P3 ;  /* 0x000000080400780c */ /* 0x000fc40001f44270 */
[C---:B------:R-:W-:Y:S01]  /*a010*/  ISETP.GT.AND P3, PT, R0.reuse, 0xe0, PT ;  /* 0x000000e00000780c */ /* 0x040fe20003f64270 */
        /* <DEDUP_REMOVED lines=9> */
[----:B------:R-:W-:Y:S02]  /*a0b0*/  F2FP.F16.F32.PACK_AB R137, RZ, R137 ;  /* 0x00000089ff89723e */ /* 0x000fe400000000ff */
[C---:B------:R-:W-:Y:S01]  /*a0c0*/  ISETP.GT.AND P1, PT, R4.reuse, 0x8, P3 ;  /* 0x000000080400780c */ /* 0x040fe20001f24270 */
[----:B------:R-:W-:Y:S01]  /*a0d0*/  @P2 STG.E.U16 desc[UR50][R6.64+0x1b2], R135 ;  /* 0x0001b28706002986 */ /* 0x000fe2000c101532 */
[----:B------:R-:W-:Y:S02]  /*a0e0*/  ISETP.GT.AND P0, PT, R4, 0x8, P0 ;  /* 0x000000080400780c */ /* 0x000fe40000704270 */
[----:B------:R-:W-:Y:S01]  /*a0f0*/  F2FP.F16.F32.PACK_AB R138, RZ, R138 ;  /* 0x0000008aff8a723e */ /* 0x000fe200000000ff */
[----:B------:R-:W-:Y:S01]  /*a100*/  @P4 STG.E.U16 desc[UR50][R2.64+0x1c0], R136 ;  /* 0x0001c08802004986 */ /* 0x000fe2000c101532 */
[----:B------:R-:W-:-:S02]  /*a110*/  ISETP.GT.AND P4, PT, R0, 0xe8, PT ;  /* 0x000000e80000780c */ /* 0x000fc40003f84270 */
[----:B------:R-:W-:Y:S01]  /*a120*/  F2FP.F16.F32.PACK_AB R139, RZ, R139 ;  /* 0x0000008bff8b723e */ /* 0x000fe200000000ff */
[----:B------:R-:W-:Y:S01]  /*a130*/  @P5 STG.E.U16 desc[UR50][R2.64+0x1c2], R137 ;  /* 0x0001c28902005986 */ /* 0x000fe2000c101532 */
[----:B------:R-:W-:Y:S02]  /*a140*/  ISETP.GT.AND P5, PT, R0, 0xe9, PT ;  /* 0x000000e90000780c */ /* 0x000fe40003fa4270 */
[C---:B------:R-:W-:Y:S01]  /*a150*/  ISETP.GT.AND P2, PT, R4.reuse, RZ, P4 ;  /* 0x000000ff0400720c */ /* 0x040fe20002744270 */
[----:B------:R-:W-:Y:S01]  /*a160*/  @P1 STG.E.U16 desc[UR50][R6.64+0x1c0], R138 ;  /* 0x0001c08a06001986 */ /* 0x000fe2000c101532 */
[----:B------:R-:W-:Y:S02]  /*a170*/  ISETP.GT.AND P6, PT, R4, RZ, P5 ;  /* 0x000000ff0400720c */ /* 0x000fe40002fc4270 */
[----:B------:R-:W-:Y:S01]  /*a180*/  F2FP.F16.F32.PACK_AB R140, RZ, R140 ;  /* 0x0000008cff8c723e */ /* 0x000fe200000000ff */
[----:B------:R-:W-:Y:S01]  /*a190*/  @P0 STG.E.U16 desc[UR50][R6.64+0x1c2], R139 ;  /* 0x0001c28b06000986 */ /* 0x000fe2000c101532 */
[----:B------:R-:W-:-:S02]  /*a1a0*/  F2FP.F16.F32.PACK_AB R141, RZ, R141 ;  /* 0x0000008dff8d723e */ /* 0x000fc400000000ff */
[----:B------:R-:W-:Y:S02]  /*a1b0*/  ISETP.GT.AND P4, PT, R4, 0x8, P4 ;  /* 0x000000080400780c */ /* 0x000fe40002784270 */
[C---:B------:R-:W-:Y:S02]  /*a1c0*/  ISETP.GT.AND P3, PT, R0.reuse, 0xf0, PT ;  /* 0x000000f00000780c */ /* 0x040fe40003f64270 */
[----:B------:R-:W-:Y:S01]  /*a1d0*/  F2FP.F16.F32.PACK_AB R142, RZ, R142 ;  /* 0x0000008eff8e723e */ /* 0x000fe200000000ff */
[----:B------:R-:W-:Y:S01]  /*a1e0*/  @P2 STG.E.U16 desc[UR50][R2.64+0x1d0], R140 ;  /* 0x0001d08c02002986 */ /* 0x000fe2000c101532 */
[----:B------:R-:W-:Y:S02]  /*a1f0*/  ISETP.GT.AND P2, PT, R0, 0xf1, PT ;  /* 0x000000f10000780c */ /* 0x000fe40003f44270 */
[----:B------:R-:W-:Y:S01]  /*a200*/  F2FP.F16.F32.PACK_AB R143, RZ, R143 ;  /* 0x0000008fff8f723e */ /* 0x000fe200000000ff */
[----:B------:R-:W-:Y:S01]  /*a210*/  @P6 STG.E.U16 desc[UR50][R2.64+0x1d2], R141 ;  /* 0x0001d28d02006986 */ /* 0x000fe2000c101532 */
[----:B------:R-:W-:-:S02]  /*a220*/  ISETP.GT.AND P6, PT, R4, 0x8, P5 ;  /* 0x000000080400780c */ /* 0x000fc40002fc4270 */
[C---:B------:R-:W-:Y:S01]  /*a230*/  ISETP.GT.AND P5, PT, R4.reuse, RZ, P3 ;  /* 0x000000ff0400720c */ /* 0x040fe20001fa4270 */
[----:B------:R-:W-:Y:S01]  /*a240*/  @P4 STG.E.U16 desc[UR50][R6.64+0x1d0], R142 ;  /* 0x0001d08e06004986 */ /* 0x000fe2000c101532 */
[C---:B------:R-:W-:Y:S02]  /*a250*/  ISETP.GT.AND P3, PT, R4.reuse, 0x8, P3 ;  /* 0x000000080400780c */ /* 0x040fe40001f64270 */
[C---:B------:R-:W-:Y:S02]  /*a260*/  ISETP.GT.AND P4, PT, R4.reuse, RZ, P2 ;  /* 0x000000ff0400720c */ /* 0x040fe40001784270 */
[----:B------:R-:W-:Y:S02]  /*a270*/  F2FP.F16.F32.PACK_AB R144, RZ, R144 ;  /* 0x00000090ff90723e */ /* 0x000fe400000000ff */
[----:B------:R-:W-:Y:S02]  /*a280*/  ISETP.GT.AND P2, PT, R4, 0x8, P2 ;  /* 0x000000080400780c */ /* 0x000fe40001744270 */
[C---:B------:R-:W-:Y:S01]  /*a290*/  ISETP.GT.AND P0, PT, R0.reuse, 0xf9, PT ;  /* 0x000000f90000780c */ /* 0x040fe20003f04270 */
[----:B------:R-:W-:Y:S01]  /*a2a0*/  @P6 STG.E.U16 desc[UR50][R6.64+0x1d2], R143 ;  /* 0x0001d28f06006986 */ /* 0x000fe2000c101532 */
[----:B------:R-:W-:-:S02]  /*a2b0*/  ISETP.GT.AND P1, PT, R0, 0xf8, PT ;  /* 0x000000f80000780c */ /* 0x000fc40003f24270 */
[----:B------:R-:W-:Y:S01]  /*a2c0*/  F2FP.F16.F32.PACK_AB R145, RZ, R145 ;  /* 0x00000091ff91723e */ /* 0x000fe200000000ff */
[----:B------:R-:W-:Y:S01]  /*a2d0*/  @P5 STG.E.U16 desc[UR50][R2.64+0x1e0], R144 ;  /* 0x0001e09002005986 */ /* 0x000fe2000c101532 */
[C---:B------:R-:W-:Y:S01]  /*a2e0*/  ISETP.GT.AND P6, PT, R4.reuse, RZ, P1 ;  /* 0x000000ff0400720c */ /* 0x040fe20000fc4270 */
[----:B------:R-:W-:Y:S01]  /*a2f0*/  @P3 IMAD.MOV.U32 R5, RZ, RZ, R7 ;  /* 0x000000ffff053224 */ /* 0x000fe200078e0007 */
[C---:B------:R-:W-:Y:S01]  /*a300*/  ISETP.GT.AND P5, PT, R4.reuse, RZ, P0 ;  /* 0x000000ff0400720c */ /* 0x040fe200007a4270 */
[----:B------:R-:W-:Y:S01]  /*a310*/  @P4 STG.E.U16 desc[UR50][R2.64+0x1e2], R145 ;  /* 0x0001e29102004986 */ /* 0x000fe2000c101532 */
[C---:B------:R-:W-:Y:S02]  /*a320*/  ISETP.GT.AND P1, PT, R4.reuse, 0x8, P1 ;  /* 0x000000080400780c */ /* 0x040fe40000f24270 */
[----:B------:R-:W-:Y:S01]  /*a330*/  ISETP.GT.AND P0, PT, R4, 0x8, P0 ;  /* 0x000000080400780c */ /* 0x000fe20000704270 */
[----:B------:R-:W-:Y:S01]  /*a340*/  @P3 IMAD.MOV.U32 R4, RZ, RZ, R6 ;  /* 0x000000ffff043224 */ /* 0x000fe200078e0006 */
[----:B------:R-:W-:-:S02]  /*a350*/  F2FP.F16.F32.PACK_AB R146, RZ, R146 ;  /* 0x00000092ff92723e */ /* 0x000fc400000000ff */
[----:B------:R-:W-:Y:S02]  /*a360*/  F2FP.F16.F32.PACK_AB R147, RZ, R147 ;  /* 0x00000093ff93723e */ /* 0x000fe400000000ff */
[----:B------:R-:W-:Y:S01]  /*a370*/  F2FP.F16.F32.PACK_AB R148, RZ, R148 ;  /* 0x00000094ff94723e */ /* 0x000fe200000000ff */
[----:B------:R0:W-:Y:S01]  /*a380*/  @P3 STG.E.U16 desc[UR50][R4.64+0x1e0], R146 ;  /* 0x0001e09204003986 */ /* 0x0001e2000c101532 */
[----:B------:R-:W-:Y:S02]  /*a390*/  F2FP.F16.F32.PACK_AB R149, RZ, R149 ;  /* 0x00000095ff95723e */ /* 0x000fe400000000ff */
[----:B------:R-:W-:Y:S02]  /*a3a0*/  F2FP.F16.F32.PACK_AB R150, RZ, R150 ;  /* 0x00000096ff96723e */ /* 0x000fe400000000ff */
[----:B------:R-:W-:Y:S01]  /*a3b0*/  F2FP.F16.F32.PACK_AB R151, RZ, R151 ;  /* 0x00000097ff97723e */ /* 0x000fe200000000ff */
[----:B0-----:R-:W-:Y:S02]  /*a3c0*/  @P2 IMAD.MOV.U32 R4, RZ, RZ, R6 ;  /* 0x000000ffff042224 */ /* 0x001fe400078e0006 */
[----:B------:R-:W-:-:S05]  /*a3d0*/  @P2 IMAD.MOV.U32 R5, RZ, RZ, R7 ;  /* 0x000000ffff052224 */ /* 0x000fca00078e0007 */
[----:B------:R-:W-:Y:S04]  /*a3e0*/  @P2 STG.E.U16 desc[UR50][R4.64+0x1e2], R147 ;  /* 0x0001e29304002986 */ /* 0x000fe8000c101532 */
[----:B------:R-:W-:Y:S04]  /*a3f0*/  @P6 STG.E.U16 desc[UR50][R2.64+0x1f0], R148 ;  /* 0x0001f09402006986 */ /* 0x000fe8000c101532 */
[----:B------:R0:W-:Y:S02]  /*a400*/  @P5 STG.E.U16 desc[UR50][R2.64+0x1f2], R149 ;  /* 0x0001f29502005986 */ /* 0x0001e4000c101532 */
[----:B0-----:R-:W-:-:S02]  /*a410*/  @P1 IMAD.MOV.U32 R2, RZ, RZ, R6 ;  /* 0x000000ffff021224 */ /* 0x001fc400078e0006 */
[----:B------:R-:W-:-:S05]  /*a420*/  @P1 IMAD.MOV.U32 R3, RZ, RZ, R7 ;  /* 0x000000ffff031224 */ /* 0x000fca00078e0007 */
[----:B------:R0:W-:Y:S04]  /*a430*/  @P1 STG.E.U16 desc[UR50][R2.64+0x1f0], R150 ;  /* 0x0001f09602001986 */ /* 0x0001e8000c101532 */
[----:B------:R0:W-:Y:S02]  /*a440*/  @P0 STG.E.U16 desc[UR50][R6.64+0x1f2], R151 ;  /* 0x0001f29706000986 */ /* 0x0001e4000c101532 */
.L_x_289:
[----:B------:R-:W-:Y:S05]  /*a450*/  BSYNC B0 ;  /* 0x0000000000007941 */ /* 0x000fea0003800000 */
.L_x_35:
[----:B0-----:R-:W-:Y:S01]  /*a460*/  IMAD.U32 R2, RZ, RZ, UR38 ;  /* 0x00000026ff027e24 */ /* 0x001fe2000f8e00ff */
[----:B------:R-:W-:Y:S01]  /*a470*/  ULDC.64 UR4, c[0x0][0x650] ;  /* 0x0001940000047ab9 */ /* 0x000fe20000000a00 */
[----:B------:R-:W-:Y:S01]  /*a480*/  IMAD.U32 R0, RZ, RZ, UR41 ;  /* 0x00000029ff007e24 */ /* 0x000fe2000f8e00ff */
[----:B------:R0:W-:Y:S01]  /*a490*/  SYNCS.ARRIVE.TRANS64.A1T0 RZ, [R160+UR46], RZ ;  /* 0x000000ffa0ff79a7 */ /* 0x0001e2000810002e */
[----:B------:R-:W-:Y:S01]  /*a4a0*/  IMAD.U32 R3, RZ, RZ, UR39 ;  /* 0x00000027ff037e24 */ /* 0x000fe2000f8e00ff */
[C---:B------:R-:W-:Y:S01]  /*a4b0*/  LEA R16, P0, R2.reuse, R16, 0x1 ;  /* 0x0000001002107211 */ /* 0x040fe200078008ff */
[----:B-----5:R-:W-:Y:S02]  /*a4c0*/  IMAD.MOV.U32 R18, RZ, RZ, -0x1 ;  /* 0xffffffffff127424 */ /* 0x020fe400078e00ff */
[----:B------:R-:W-:Y:S01]  /*a4d0*/  IMAD.MOV.U32 R19, RZ, RZ, -0x1 ;  /* 0xffffffffff137424 */ /* 0x000fe200078e00ff */
[----:B------:R-:W-:Y:S01]  /*a4e0*/  LEA.HI.X R17, R2, R17, R0, 0x1, P0 ;  /* 0x0000001102117211 */ /* 0x000fe200000f0c00 */
[----:B------:R-:W-:Y:S01]  /*a4f0*/  IMAD.MOV.U32 R2, RZ, RZ, -0x1 ;  /* 0xffffffffff027424 */ /* 0x000fe200078e00ff */
[----:B------:R-:W-:-:S02]  /*a500*/  ISETP.GE.U32.AND P0, PT, R16, UR4, PT ;  /* 0x0000000410007c0c */ /* 0x000fc4000bf06070 */
[----:B------:R-:W-:Y:S02]  /*a510*/  PRMT R0, RZ, 0x7610, R0 ;  /* 0x00007610ff007816 */ /* 0x000fe40000000000 */
[----:B------:R-:W-:-:S13]  /*a520*/  ISETP.GE.U32.AND.EX P0, PT, R17, UR5, PT, P0 ;  /* 0x0000000511007c0c */ /* 0x000fda000bf06100 */
[----:B0-----:R-:W-:Y:S05]  /*a530*/  @P0 BRA `(.L_x_290) ;  /* 0x00000004008c0947 */ /* 0x001fea0003800000 */
[----:B------:R-:W0:Y:S01]  /*a540*/  S2UR UR7, SR_CTAID.X ;  /* 0x00000000000779c3 */ /* 0x000e220000002500 */
[----:B------:R-:W-:Y:S01]  /*a550*/  ULDC.64 UR4, c[0x0][0x628] ;  /* 0x00018a0000047ab9 */ /* 0x000fe20000000a00 */
[----:B------:R-:W-:Y:S01]  /*a560*/  ULDC UR6, c[0x0][0x150] ;  /* 0x0000540000067ab9 */ /* 0x000fe20000000800 */
[----:B------:R-:W-:Y:S01]  /*a570*/  ISETP.NE.U32.AND P0, PT, RZ, UR4, PT ;  /* 0x00000004ff007c0c */ /* 0x000fe2000bf05070 */
[----:B------:R-:W-:Y:S01]  /*a580*/  ULDC UR15, c[0x0][0x630] ;  /* 0x00018c00000f7ab9 */ /* 0x000fe20000000800 */
[C---:B------:R-:W-:Y:S01]  /*a590*/  R2UR UR16, R16.reuse ;  /* 0x00000000101072ca */ /* 0x040fe200000e0000 */
[----:B------:R-:W-:Y:S01]  /*a5a0*/  ULDC UR18, c[0x0][0x154] ;  /* 0x0000550000127ab9 */ /* 0x000fe20000000800 */
[----:B------:R-:W-:Y:S01]  /*a5b0*/  ISETP.NE.AND.EX P0, PT, RZ, UR5, PT, P0 ;  /* 0x00000005ff007c0c */ /* 0x000fe2000bf05300 */
[----:B------:R-:W1:Y:S01]  /*a5c0*/  S2UR UR19, SR_CTAID.Y ;  /* 0x00000000001379c3 */ /* 0x000e620000002600 */
[----:B------:R-:W-:Y:S02]  /*a5d0*/  R2UR UR17, R17 ;  /* 0x00000000111172ca */ /* 0x000fe400000e0000 */
[----:B------:R-:W-:-:S02]  /*a5e0*/  R2UR UR12, R16 ;  /* 0x00000000100c72ca */ /* 0x000fc400000e0000 */
[----:B------:R-:W-:Y:S02]  /*a5f0*/  R2UR UR13, R17 ;  /* 0x00000000110d72ca */ /* 0x000fe400000e0000 */
[----:B0-----:R-:W-:-:S05]  /*a600*/  I2FP.F32.U32 R0, UR7 ;  /* 0x0000000700007c45 */ /* 0x001fca0008201000 */
[----:B------:R-:W-:-:S04]  /*a610*/  FMUL R0, R0, UR6 ;  /* 0x0000000600007c20 */ /* 0x000fc80008400000 */
[----:B------:R0:W0:Y:S01]  /*a620*/  F2I.U32.TRUNC.NTZ R2, R0 ;  /* 0x0000000000027305 */ /* 0x000022000020f000 */
[----:B-1----:R-:W-:Y:S05]  /*a630*/  @!P0 BRA `(.L_x_291) ;  /* 0x0000000000308947 */ /* 0x002fea0003800000 */
        /* <DEDUP_REMOVED lines=12> */
.L_x_291:
[----:B------:R-:W-:Y:S01]  /*a700*/  USHF.R.U64 UR6, UR12, UR15, UR13 ;  /* 0x0000000f0c067299 */ /* 0x000fe2000800120d */
[----:B0-----:R-:W-:Y:S01]  /*a710*/  I2FP.F32.U32 R0, UR19 ;  /* 0x0000001300007c45 */ /* 0x001fe20008201000 */
[----:B------:R-:W-:Y:S01]  /*a720*/  USHF.R.U32.HI UR4, URZ, UR15, UR13 ;  /* 0x0000000f3f047299 */ /* 0x000fe2000801160d */
[----:B------:R-:W-:Y:S01]  /*a730*/  R2UR UR14, R2 ;  /* 0x00000000020e72ca */ /* 0x000fe200000e0000 */
[----:B------:R-:W-:Y:S02]  /*a740*/  UIADD3 UR9, UP0, URZ, -UR6, URZ ;  /* 0x800000063f097290 */ /* 0x000fe4000ff1e03f */
[----:B------:R-:W-:Y:S01]  /*a750*/  FMUL R0, R0, UR18 ;  /* 0x0000001200007c20 */ /* 0x000fe20008400000 */
[----:B------:R-:W-:Y:S01]  /*a760*/  ULDC.64 UR12, c[0x0][0x620] ;  /* 0x00018800000c7ab9 */ /* 0x000fe20000000a00 */
[----:B------:R-:W-:Y:S01]  /*a770*/  UIADD3.X UR4, URZ, ~UR4, URZ, UP0, !UPT ;  /* 0x800000043f047290 */ /* 0x000fe200087fe43f */
[----:B------:R-:W-:Y:S01]  /*a780*/  UMOV UR10, UR16 ;  /* 0x00000010000a7c82 */ /* 0x000fe20008000000 */
[----:B------:R-:W-:-:S02]  /*a790*/  UMOV UR11, UR17 ;  /* 0x00000011000b7c82 */ /* 0x000fc40008000000 */
[----:B------:R-:W0:Y:S01]  /*a7a0*/  F2I.U32.TRUNC.NTZ R0, R0 ;  /* 0x0000000000007305 */ /* 0x000e22000020f000 */
[----:B------:R-:W-:Y:S02]  /*a7b0*/  UIMAD UR4, UR4, UR12, URZ ;  /* 0x0000000c040472a4 */ /* 0x000fe4000f8e023f */
[----:B------:R-:W-:Y:S02]  /*a7c0*/  UIMAD.WIDE.U32 UR10, UR9, UR12, UR10 ;  /* 0x0000000c090a72a5 */ /* 0x000fe4000f8e000a */
[----:B------:R-:W-:Y:S01]  /*a7d0*/  UIMAD UR9, UR9, UR13, UR4 ;  /* 0x0000000d090972a4 */ /* 0x000fe2000f8e0204 */
[----:B------:R-:W-:Y:S01]  /*a7e0*/  ULDC UR22, c[0x0][0x658] ;  /* 0x0001960000167ab9 */ /* 0x000fe20000000800 */
[----:B------:R-:W-:Y:S02]  /*a7f0*/  UMOV UR12, 0xffffffff ;  /* 0xffffffff000c7882 */ /* 0x000fe40000000000 */
[----:B------:R-:W-:Y:S01]  /*a800*/  UIADD3 UR11, UR11, UR9, URZ ;  /* 0x000000090b0b7290 */ /* 0x000fe2000fffe03f */
[----:B------:R-:W-:Y:S01]  /*a810*/  ULDC UR13, c[0x0][0x618] ;  /* 0x00018600000d7ab9 */ /* 0x000fe20000000800 */
[----:B------:R-:W-:Y:S01]  /*a820*/  ULDC.64 UR4, c[0x0][0x640] ;  /* 0x0001900000047ab9 */ /* 0x000fe20000000a00 */
[----:B------:R-:W-:Y:S01]  /*a830*/  USHF.L.U32 UR18, UR12, UR22, URZ ;  /* 0x000000160c127299 */ /* 0x000fe2000800063f */
[----:B------:R-:W-:Y:S01]  /*a840*/  ISETP.NE.U32.AND P0, PT, RZ, UR4, PT ;  /* 0x00000004ff007c0c */ /* 0x000fe2000bf05070 */
[----:B------:R-:W-:Y:S01]  /*a850*/  USHF.R.U64 UR12, UR10, UR13, UR11 ;  /* 0x0000000d0a0c7299 */ /* 0x000fe2000800120b */
[----:B0-----:R-:W-:Y:S01]  /*a860*/  R2UR UR16, R0 ;  /* 0x00000000001072ca */ /* 0x001fe200000e0000 */
[----:B------:R-:W-:Y:S01]  /*a870*/  USHF.R.U32.HI UR10, URZ, UR13, UR11 ;  /* 0x0000000d3f0a7299 */ /* 0x000fe2000801160b */
[----:B------:R-:W-:Y:S01]  /*a880*/  ISETP.NE.AND.EX P0, PT, RZ, UR5, PT, P0 ;  /* 0x00000005ff007c0c */ /* 0x000fe2000bf05300 */
[----:B------:R-:W-:Y:S01]  /*a890*/  ULDC UR17, c[0x0][0x608] ;  /* 0x0001820000117ab9 */ /* 0x000fe20000000800 */
[----:B------:R-:W-:-:S02]  /*a8a0*/  ULOP3.LUT UR23, URZ, UR18, URZ, 0x33, !UPT ;  /* 0x000000123f177292 */ /* 0x000fc4000f8e333f */
[----:B------:R-:W-:Y:S02]  /*a8b0*/  USHF.R.U64 UR18, UR12, UR17, UR10 ;  /* 0x000000110c127299 */ /* 0x000fe4000800120a */
[----:B------:R-:W-:Y:S01]  /*a8c0*/  USHF.R.U32.HI UR10, URZ, UR17, UR10 ;  /* 0x000000113f0a7299 */ /* 0x000fe2000801160a */
[----:B------:R-:W-:Y:S01]  /*a8d0*/  UMOV UR20, 0x1 ;  /* 0x0000000100147882 */ /* 0x000fe20000000000 */
[----:B------:R-:W-:Y:S02]  /*a8e0*/  UIADD3 UR14, -UR14, URZ, URZ ;  /* 0x0000003f0e0e7290 */ /* 0x000fe4000fffe13f */
[----:B------:R-:W-:Y:S02]  /*a8f0*/  USHF.L.U32 UR13, UR20, UR22, URZ ;  /* 0x00000016140d7299 */ /* 0x000fe4000800063f */
[----:B------:R-:W-:Y:S01]  /*a900*/  USHF.R.U64 UR20, UR18, UR22, UR10 ;  /* 0x0000001612147299 */ /* 0x000fe2000800120a */
[----:B------:R-:W-:Y:S01]  /*a910*/  ULDC UR15, c[0x0][0x144] ;  /* 0x00005100000f7ab9 */ /* 0x000fe20000000800 */
[----:B------:R-:W-:Y:S01]  /*a920*/  ULDC UR8, c[0x0][0x600] ;  /* 0x0001800000087ab9 */ /* 0x000fe20000000800 */
[----:B------:R-:W-:-:S02]  /*a930*/  UIADD3 UR21, -UR16, URZ, URZ ;  /* 0x0000003f10157290 */ /* 0x000fc4000fffe13f */
[----:B------:R-:W-:Y:S02]  /*a940*/  USHF.R.U32.HI UR17, URZ, UR22, UR10 ;  /* 0x000000163f117299 */ /* 0x000fe4000801160a */
[----:B------:R-:W-:Y:S02]  /*a950*/  UIADD3 UR9, UR8, -0x1, URZ ;  /* 0xffffffff08097890 */ /* 0x000fe4000fffe03f */
[----:B------:R-:W-:Y:S01]  /*a960*/  UIMAD UR22, UR15, UR14, UR7 ;  /* 0x0000000e0f1672a4 */ /* 0x000fe2000f8e0207 */
[----:B------:R-:W-:Y:S01]  /*a970*/  ULDC UR26, c[0x0][0x148] ;  /* 0x00005200001a7ab9 */ /* 0x000fe20000000800 */
[----:B------:R-:W-:Y:S01]  /*a980*/  ULDC UR24, c[0x0][0x648] ;  /* 0x0001920000187ab9 */ /* 0x000fe20000000800 */
[----:B------:R-:W-:Y:S01]  /*a990*/  ULDC UR25, c[0x0][0x638] ;  /* 0x00018e0000197ab9 */ /* 0x000fe20000000800 */
        /* <DEDUP_REMOVED lines=12> */
.L_x_292:
[----:B------:R-:W-:Y:S01]  /*aa60*/  UISETP.NE.AND UP0, UPT, UR40, URZ, UPT ;  /* 0x0000003f2800728c */ /* 0x000fe2000bf05270 */
[----:B------:R-:W-:Y:S01]  /*aa70*/  IMAD.MOV.U32 R0, RZ, RZ, 0x1 ;  /* 0x00000001ff007424 */ /* 0x000fe200078e00ff */
[----:B------:R-:W-:Y:S01]  /*aa80*/  USHF.R.U64 UR4, UR16, UR24, UR17 ;  /* 0x0000001810047299 */ /* 0x000fe20008001211 */
[----:B------:R-:W-:Y:S01]  /*aa90*/  IMAD.U32 R19, RZ, RZ, UR6 ;  /* 0x00000006ff137e24 */ /* 0x000fe2000f8e00ff */
[----:B------:R-:W-:Y:S02]  /*aaa0*/  ULOP3.LUT UR18, UR18, UR23, URZ, 0xc0, !UPT ;  /* 0x0000001712127292 */ /* 0x000fe4000f8ec03f */
[----:B------:R-:W-:Y:S02]  /*aab0*/  UIADD3 UR5, -UR4, URZ, URZ ;  /* 0x0000003f04057290 */ /* 0x000fe4000fffe13f */
[----:B------:R-:W-:Y:S02]  /*aac0*/  ULOP3.LUT UR9, UR12, UR9, URZ, 0xc0, !UPT ;  /* 0x000000090c097292 */ /* 0x000fe4000f8ec03f */
[----:B------:R-:W-:-:S02]  /*aad0*/  UIMAD UR4, UR13, UR4, UR18 ;  /* 0x000000040d0472a4 */ /* 0x000fc4000f8e0212 */
[----:B------:R-:W-:Y:S02]  /*aae0*/  @UP0 UIMAD UR22, UR26, UR21, UR19 ;  /* 0x000000151a1602a4 */ /* 0x000fe4000f8e0213 */
[----:B------:R-:W-:Y:S01]  /*aaf0*/  UIMAD UR5, UR5, UR25, UR20 ;  /* 0x00000019050572a4 */ /* 0x000fe2000f8e0214 */
[----:B------:R-:W-:Y:S02]  /*ab00*/  ULDC UR7, c[0x0][0x610] ;  /* 0x0001840000077ab9 */ /* 0x000fe40000000800 */
[----:B------:R-:W-:Y:S02]  /*ab10*/  UIMAD UR4, UR4, UR7, UR22 ;  /* 0x00000007040472a4 */ /* 0x000fe4000f8e0216 */
[----:B------:R-:W-:-:S04]  /*ab20*/  UIMAD UR5, UR5, UR8, UR9 ;  /* 0x00000008050572a4 */ /* 0x000fc8000f8e0209 */
[----:B------:R-:W-:Y:S02]  /*ab30*/  USEL UR7, UR5, UR4, !UP0 ;  /* 0x0000000405077287 */ /* 0x000fe4000c000000 */
[----:B------:R-:W-:-:S04]  /*ab40*/  USEL UR4, UR4, UR5, !UP0 ;  /* 0x0000000504047287 */ /* 0x000fc8000c000000 */
[----:B------:R-:W-:Y:S02]  /*ab50*/  IMAD.U32 R2, RZ, RZ, UR7 ;  /* 0x00000007ff027e24 */ /* 0x000fe4000f8e00ff */
[----:B------:R-:W-:-:S07]  /*ab60*/  IMAD.U32 R18, RZ, RZ, UR4 ;  /* 0x00000004ff127e24 */ /* 0x000fce000f8e00ff */
.L_x_290:
[----:B------:R-:W-:Y:S02]  /*ab70*/  LOP3.LUT P0, RZ, R0, 0xff, RZ, 0xc0, !PT ;  /* 0x000000ff00ff7812 */ /* 0x000fe4000780c0ff */
[----:B------:R-:W-:-:S11]  /*ab80*/  LOP3.LUT R170, R170, 0x1, RZ, 0x3c, !PT ;  /* 0x00000001aaaa7812 */ /* 0x000fd600078e3cff */
[----:B------:R-:W-:Y:S05]  /*ab90*/  @P0 BRA `(.L_x_293) ;  /* 0xffffff6800f00947 */ /* 0x000fea000383ffff */
[----:B------:R-:W-:Y:S05]  /*aba0*/  EXIT ;  /* 0x000000000000794d */ /* 0x000fea0003800000 */
.L_x_16:
[----:B------:R-:W-:-:S08]  /*abb0*/  ISETP.NE.AND P0, PT, RZ, UR6, PT ;  /* 0x00000006ff007c0c */ /* 0x000fd0000bf05270 */
[----:B-----5:R-:W0:-:S00]  /*abc0*/  USETMAXREG.DEALLOC.CTAPOOL 0x28 ;  /* 0x00000028000079c8 */ /* 0x020e0000080e0500 */
[----:B------:R-:W-:Y:S05]  /*abd0*/  @P0 EXIT ;  /* 0x000000000000094d */ /* 0x000fea0003800000 */
[----:B0-----:R-:W-:Y:S01]  /*abe0*/  LOP3.LUT P0, RZ, R0, 0xff, RZ, 0xc0, !PT ;  /* 0x000000ff00ff7812 */ /* 0x001fe2000780c0ff */
[----:B------:R-:W-:Y:S02]  /*abf0*/  IMAD.MOV.U32 R0, RZ, RZ, 0x1 ;  /* 0x00000001ff007424 */ /* 0x000fe400078e00ff */
[----:B------:R-:W-:-:S10]  /*ac00*/  IMAD.MOV.U32 R8, RZ, RZ, RZ ;  /* 0x000000ffff087224 */ /* 0x000fd400078e00ff */
[----:B------:R-:W-:Y:S05]  /*ac10*/  @!P0 BRA `(.L_x_294) ;  /* 0x0000000c00608947 */ /* 0x000fea0003800000 */
[----:B------:R-:W0:Y:S01]  /*ac20*/  S2R R9, SR_CgaCtaId ;  /* 0x0000000000097919 */ /* 0x000e220000008800 */
[----:B------:R-:W-:Y:S01]  /*ac30*/  LOP3.LUT P0, RZ, R3, 0x1f, RZ, 0xc0, !PT ;  /* 0x0000001f03ff7812 */ /* 0x000fe2000780c0ff */
[----:B------:R-:W-:Y:S01]  /*ac40*/  ULDC UR5, c[0x0][0x658] ;  /* 0x0001960000057ab9 */ /* 0x000fe20000000800 */
[----:B------:R-:W-:Y:S01]  /*ac50*/  UMOV UR6, 0xffffffff ;  /* 0xffffffff00067882 */ /* 0x000fe20000000000 */
[----:B------:R-:W-:Y:S01]  /*ac60*/  BSSY B0, `(.L_x_294) ;  /* 0x00000d3000007945 */ /* 0x000fe20003800000 */
[----:B------:R-:W-:Y:S01]  /*ac70*/  USHF.L.U32 UR6, UR6, UR5, URZ ;  /* 0x0000000506067299 */ /* 0x000fe2000800063f */
[C---:B------:R-:W-:Y:S01]  /*ac80*/  ISETP.NE.AND P3, PT, R4.reuse, RZ, PT ;  /* 0x000000ff0400720c */ /* 0x040fe20003f65270 */
[----:B------:R-:W-:Y:S01]  /*ac90*/  IMAD.MOV.U32 R10, RZ, RZ, 0x1 ;  /* 0x00000001ff0a7424 */ /* 0x000fe200078e00ff */
[----:B------:R-:W-:Y:S01]  /*aca0*/  ISETP.NE.OR P0, PT, R4, RZ, !P0 ;  /* 0x000000ff0400720c */ /* 0x000fe20004705670 */
[----:B------:R-:W-:Y:S01]  /*acb0*/  IMAD.MOV.U32 R0, RZ, RZ, 0x1 ;  /* 0x00000001ff007424 */ /* 0x000fe200078e00ff */
[----:B------:R-:W-:Y:S01]  /*acc0*/  ULDC UR4, c[0x0][0x600] ;  /* 0x0001800000047ab9 */ /* 0x000fe20000000800 */
[----:B------:R-:W-:Y:S01]  /*acd0*/  IMAD.MOV.U32 R8, RZ, RZ, RZ ;  /* 0x000000ffff087224 */ /* 0x000fe200078e00ff */
[----:B------:R-:W-:Y:S01]  /*ace0*/  UMOV UR7, 0x1 ;  /* 0x0000000100077882 */ /* 0x000fe20000000000 */
[----:B------:R-:W-:-:S02]  /*acf0*/  UIADD3 UR21, UR37, 0x1, URZ ;  /* 0x0000000125157890 */ /* 0x000fc4000fffe03f */
[----:B------:R-:W-:Y:S02]  /*ad00*/  ULOP3.LUT UR13, UR42, 0x2, URZ, 0xfc, !UPT ;  /* 0x000000022a0d7892 */ /* 0x000fe4000f8efc3f */
[----:B------:R-:W-:Y:S02]  /*ad10*/  UIADD3 UR4, UR4, -0x1, URZ ;  /* 0xffffffff04047890 */ /* 0x000fe4000fffe03f */
[----:B------:R-:W-:Y:S02]  /*ad20*/  USHF.L.U32 UR5, UR7, UR5, URZ ;  /* 0x0000000507057299 */ /* 0x000fe4000800063f */
[----:B------:R-:W-:Y:S01]  /*ad30*/  ULOP3.LUT UR6, URZ, UR6, URZ, 0x33, !UPT ;  /* 0x000000063f067292 */ /* 0x000fe2000f8e333f */
[----:B------:R-:W-:Y:S01]  /*ad40*/  ULDC.64 UR30, c[0x0][0x198] ;  /* 0x00006600001e7ab9 */ /* 0x000fe20000000a00 */
[C---:B0-----:R-:W-:Y:S02]  /*ad50*/  IMAD.SHL.U32 R11, R9.reuse, 0x40, RZ ;  /* 0x00000040090b7824 */ /* 0x041fe400078e00ff */
[----:B------:R-:W-:-:S03]  /*ad60*/  IMAD.SHL.U32 R9, R9, 0x1000, RZ ;  /* 0x0000100009097824 */ /* 0x000fc600078e00ff */
[----:B------:R-:W-:Y:S02]  /*ad70*/  LOP3.LUT R11, R11, 0xc0, RZ, 0xc0, !PT ;  /* 0x000000c00b0b7812 */ /* 0x000fe400078ec0ff */
[----:B------:R-:W-:-:S07]  /*ad80*/  LOP3.LUT R9, R9, 0x3000, RZ, 0xc0, !PT ;  /* 0x0000300009097812 */ /* 0x000fce00078ec0ff */
.L_x_306:
[----:B------:R-:W-:-:S03]  /*ad90*/  UMOV UR7, 0xffffffff ;  /* 0xffffffff00077882 */ /* 0x000fc60000000000 */
[----:B------:R-:W-:Y:S05]  /*ada0*/  BRA.DIV UR7, `(.L_x_295) ;  /* 0x0000000e07cc7947 */ /* 0x000fea000b800000 */
[----:B------:R-:W-:-:S13]  /*adb0*/  ELECT P6, URZ, PT ;  /* 0x00000000003f782f */ /* 0x000fda00038c0000 */
.L_x_317:
[----:B------:R-:W0:Y:S01]  /*adc0*/  LDC R3, c[0x0][0x28c] ;  /* 0x0000a300ff037b82 */ /* 0x000e220000000800 */
[----:B------:R-:W-:Y:S01]  /*add0*/  BSSY B1, `(.L_x_296) ;  /* 0x0000046000017945 */ /* 0x000fe20003800000 */
[----:B0-----:R-:W-:-:S13]  /*ade0*/  ISETP.LT.OR P6, PT, R3, 0x1, !P6 ;  /* 0x000000010300780c */ /* 0x001fda00077c1670 */
[----:B------:R-:W-:Y:S05]  /*adf0*/  @P6 BRA `(.L_x_297) ;  /* 0x00000004000c6947 */ /* 0x000fea0003800000 */
[----:B------:R-:W-:Y:S02]  /*ae00*/  IMAD R6, R2, 0x100, R11 ;  /* 0x0000010002067824 */ /* 0x000fe400078e020b */
[----:B------:R-:W-:Y:S02]  /*ae10*/  IMAD.SHL.U32 R18, R18, 0x40, RZ ;  /* 0x0000004012127824 */ /* 0x000fe400078e00ff */
[----:B------:R-:W-:Y:S02]  /*ae20*/  IMAD.MOV.U32 R13, RZ, RZ, RZ ;  /* 0x000000ffff0d7224 */ /* 0x000fe400078e00ff */
[----:B------:R-:W-:Y:S02]  /*ae30*/  IMAD.U32 R14, RZ, RZ, UR21 ;  /* 0x00000015ff0e7e24 */ /* 0x000fe4000f8e00ff */
[----:B------:R-:W-:Y:S02]  /*ae40*/  IMAD.MOV.U32 R2, RZ, RZ, R0 ;  /* 0x000000ffff027224 */ /* 0x000fe400078e0000 */
[----:B------:R-:W-:-:S07]  /*ae50*/  IMAD.MOV.U32 R4, RZ, RZ, R8 ;  /* 0x000000ffff047224 */ /* 0x000fce00078e0008 */
.L_x_301:
[----:B------:R-:W0:Y:S01]  /*ae60*/  S2R R12, SR_CgaCtaId ;  /* 0x00000000000c7919 */ /* 0x000e220000008800 */
[----:B------:R-:W-:Y:S01]  /*ae70*/  MOV R3, 0x400 ;  /* 0x0000040000037802 */ /* 0x000fe20000000f00 */
[----:B------:R-:W1:Y:S03]  /*ae80*/  @!P3 LDC R5, c[0x0][0x500] ;  /* 0x00014000ff05bb82 */ /* 0x000e660000000800 */
[----:B0-----:R-:W-:Y:S02]  /*ae90*/  LEA R7, R12, R3, 0x18 ;  /* 0x000000030c077211 */ /* 0x001fe400078ec0ff */
[----:B------:R-:W-:-:S03]  /*aea0*/  SHF.L.U32 R3, R2, 0x1f, RZ ;  /* 0x0000001f02037819 */ /* 0x000fc600000006ff */
[----:B------:R-:W-:-:S04]  /*aeb0*/  IMAD R12, R4, 0x8, R7 ;  /* 0x00000008040c7824 */ /* 0x000fc800078e0207 */
[----:B------:R-:W0:Y:S02]  /*aec0*/  SYNCS.PHASECHK.TRANS64.TRYWAIT P1, [R12+URZ+0x10], R3 ;  /* 0x000010030c0075a7 */ /* 0x000e24000802017f */
[----:B01----:R-:W-:Y:S05]  /*aed0*/  @!P1 BRA `(.L_x_298) ;  /* 0x0000000c00a09947 */ /* 0x003fea0003800000 */
.L_x_318:
[----:B------:R-:W-:Y:S01]  /*aee0*/  UPRMT UR7, UR13, 0x9910, URZ ;  /* 0x000099100d077896 */ /* 0x000fe2000800003f */
[----:B------:R1:W-:Y:S03]  /*aef0*/  @!P3 SYNCS.ARRIVE.TRANS64 RZ, [R12+URZ], R5 ;  /* 0x000000050cffb9a7 */ /* 0x0003e6000800003f */
[----:B------:R-:W-:-:S06]  /*af00*/  UISETP.NE.AND UP0, UPT, UR7, 0x2, UPT ;  /* 0x000000020700788c */ /* 0x000fcc000bf05270 */
[----:B------:R-:W-:-:S13]  /*af10*/  PLOP3.LUT P1, PT, PT, PT, UP0, 0x80, 0x0 ;  /* 0x000000000000781c */ /* 0x000fda0003f2f008 */
[----:B-1----:R-:W-:Y:S05]  /*af20*/  @P1 BRA `(.L_x_299) ;  /* 0x0000000000041947 */ /* 0x002fea0003800000 */
[----:B------:R-:W-:Y:S01]  /*af30*/  BPT.TRAP 0x1 ;  /* 0x000000040000795c */ /* 0x000fe20000300000 */
.L_x_299:
[----:B------:R-:W-:Y:S05]  /*af40*/  @P0 BRA `(.L_x_300) ;  /* 0x0000000000040947 */ /* 0x000fea0003800000 */
[----:B------:R-:W-:Y:S01]  /*af50*/  BPT.TRAP 0x1 ;  /* 0x000000040000795c */ /* 0x000fe20000300000 */
.L_x_300:
[----:B0-----:R-:W-:Y:S01]  /*af60*/  IMAD R3, R4, 0x4000, R7 ;  /* 0x0000400004037824 */ /* 0x001fe200078e0207 */
[----:B------:R-:W-:Y:S01]  /*af70*/  R2UR UR34, R13 ;  /* 0x000000000d2272ca */ /* 0x000fe200000e0000 */
[----:B------:R-:W-:Y:S01]  /*af80*/  VIADD R14, R14, 0xffffffff ;  /* 0xffffffff0e0e7836 */ /* 0x000fe20000000000 */
[----:B------:R-:W-:Y:S01]  /*af90*/  R2UR UR33, R12 ;  /* 0x000000000c2172ca */ /* 0x000fe200000e0000 */
[----:B------:R-:W-:Y:S01]  /*afa0*/  UIADD3 UR14, UP0, UR30, 0xf0, URZ ;  /* 0x000000f01e0e7890 */ /* 0x000fe2000ff1e03f */
[----:B------:R-:W-:Y:S01]  /*afb0*/  R2UR UR24, R3 ;  /* 0x00000000031872ca */ /* 0x000fe200000e0000 */
[----:B------:R-:W-:Y:S01]  /*afc0*/  IMAD R3, R4, 0x8000, R9 ;  /* 0x0000800004037824 */ /* 0x000fe200078e0209 */
[----:B------:R-:W-:Y:S01]  /*afd0*/  R2UR UR36, R19 ;  /* 0x00000000132472ca */ /* 0x000fe200000e0000 */
[----:B------:R-:W-:Y:S01]  /*afe0*/  UIADD3 UR44, UP1, UR30, 0x1f0, URZ ;  /* 0x000001f01e2c7890 */ /* 0x000fe2000ff3e03f */
[----:B------:R-:W-:Y:S01]  /*aff0*/  R2UR UR35, R18 ;  /* 0x00000000122372ca */ /* 0x000fe200000e0000 */
[----:B------:R-:W-:Y:S01]  /*b000*/  IMAD R3, R3, 0x2, R7 ;  /* 0x0000000203037824 */ /* 0x000fe200078e0207 */
[----:B------:R-:W-:Y:S01]  /*b010*/  R2UR UR19, R6 ;  /* 0x00000000061372ca */ /* 0x000fe200000e0000 */
[----:B------:R-:W-:Y:S01]  /*b020*/  UIADD3.X UR15, URZ, UR31, URZ, UP0, !UPT ;  /* 0x0000001f3f0f7290 */ /* 0x000fe200087fe43f */
[----:B------:R-:W-:Y:S01]  /*b030*/  ISETP.GT.AND P2, PT, R14, 0x1, PT ;  /* 0x000000010e00780c */ /* 0x000fe20003f44270 */
[----:B------:R-:W-:Y:S01]  /*b040*/  UIADD3 UR26, UR34, 0x40, URZ ;  /* 0x00000040221a7890 */ /* 0x000fe2000fffe03f */
[----:B------:R-:W-:Y:S01]  /*b050*/  R2UR UR8, R3 ;  /* 0x00000000030872ca */ /* 0x000fe200000e0000 */
[----:B------:R-:W-:Y:S01]  /*b060*/  UIADD3.X UR45, URZ, UR31, URZ, UP1, !UPT ;  /* 0x0000001f3f2d7290 */ /* 0x000fe20008ffe43f */
[----:B------:R-:W-:Y:S01]  /*b070*/  VIADD R4, R4, 0x1 ;  /* 0x0000000104047836 */ /* 0x000fe20000000000 */
[----:B------:R-:W-:Y:S01]  /*b080*/  UIADD3 UR32, UR24, 0x100, URZ ;  /* 0x0000010018207890 */ /* 0x000fe2000fffe03f */
[----:B------:R-:W-:Y:S01]  /*b090*/  VIADD R13, R13, 0x80 ;  /* 0x000000800d0d7836 */ /* 0x000fe20000000000 */
[----:B------:R-:W-:Y:S01]  /*b0a0*/  UIADD3 UR24, UR24, 0x2100, URZ ;  /* 0x0000210018187890 */ /* 0x000fe2000fffe03f */
[----:B------:R-:W-:Y:S01]  /*b0b0*/  UMOV UR22, 0x0 ;  /* 0x0000000000167882 */ /* 0x000fe20000000000 */
[----:B------:R-:W-:Y:S01]  /*b0c0*/  UMOV UR23, 0x10000000 ;  /* 0x1000000000177882 */ /* 0x000fe20000000000 */
[----:B------:R-:W-:Y:S01]  /*b0d0*/  ISETP.NE.AND P1, PT, R4, 0x2, PT ;  /* 0x000000020400780c */ /* 0x000fe20003f25270 */
[----:B------:R-:W-:Y:S01]  /*b0e0*/  UMOV UR25, UR33 ;  /* 0x0000002100197c82 */ /* 0x000fe20008000000 */
[----:B------:R-:W-:Y:S01]  /*b0f0*/  UMOV UR28, UR36 ;  /* 0x00000024001c7c82 */ /* 0x000fe20008000000 */
[----:B------:R-:W-:-:S02]  /*b100*/  UMOV UR27, UR35 ;  /* 0x00000023001b7c82 */ /* 0x000fc40008000000 */
[----:B------:R-:W-:Y:S01]  /*b110*/  UIADD3 UR16, UR8, 0x8100, URZ ;  /* 0x0000810008107890 */ /* 0x000fe2000fffe03f */
[----:B------:R0:W-:Y:S01]  /*b120*/  UTMALDG.3D [UR32], [UR14], desc[UR22] ;  /* 0x000016200e0075b4 */ /* 0x0001e20008011000 */
[----:B------:R-:W-:Y:S01]  /*b130*/  UIADD3 UR8, UR8, 0x10100, URZ ;  /* 0x0001010008087890 */ /* 0x000fe2000fffe03f */
[----:B------:R-:W-:Y:S01]  /*b140*/  SEL R3, RZ, 0x1, P1 ;  /* 0x00000001ff037807 */ /* 0x000fe20000800000 */
[----:B------:R-:W-:Y:S01]  /*b150*/  UMOV UR7, 0xf0000 ;  /* 0x000f000000077882 */ /* 0x000fe20000000000 */
[----:B------:R-:W-:Y:S01]  /*b160*/  UMOV UR17, UR33 ;  /* 0x0000002100117c82 */ /* 0x000fe20008000000 */
[----:B------:R-:W-:Y:S01]  /*b170*/  UMOV UR18, UR34 ;  /* 0x0000002200127c82 */ /* 0x000fe20008000000 */
[----:B------:R-:W-:Y:S01]  /*b180*/  UMOV UR20, UR36 ;  /* 0x0000002400147c82 */ /* 0x000fe20008000000 */
[----:B------:R-:W-:Y:S01]  /*b190*/  UMOV UR9, UR33 ;  /* 0x0000002100097c82 */ /* 0x000fe20008000000 */
[----:B------:R-:W-:Y:S01]  /*b1a0*/  UMOV UR11, UR19 ;  /* 0x00000013000b7c82 */ /* 0x000fe20008000000 */
[----:B------:R-:W-:Y:S01]  /*b1b0*/  UMOV UR12, UR36 ;  /* 0x00000024000c7c82 */ /* 0x000fe20008000000 */
[----:B------:R0:W-:Y:S01]  /*b1c0*/  UTMALDG.3D [UR24], [UR14], desc[UR22] ;  /* 0x000016180e0075b4 */ /* 0x0001e20008011000 */
[----:B------:R-:W-:Y:S01]  /*b1d0*/  UMOV UR10, UR26 ;  /* 0x0000001a000a7c82 */ /* 0x000fe20008000000 */
[----:B------:R-:W-:-:S02]  /*b1e0*/  LOP3.LUT R2, R2, R3, RZ, 0x3c, !PT ;  /* 0x0000000302027212 */ /* 0x000fc400078e3cff */
[----:B------:R-:W-:Y:S01]  /*b1f0*/  SEL R4, R4, RZ, P1 ;  /* 0x000000ff04047207 */ /* 0x000fe20000800000 */
[----:B------:R0:W-:Y:S01]  /*b200*/  UTMALDG.3D.MULTICAST [UR16], [UR44], UR7, desc[UR22] ;  /* 0x000016102c0073b4 */ /* 0x0001e20008011807 */
[----:B------:R0:W-:Y:S02]  /*b210*/  UTMALDG.3D.MULTICAST [UR8], [UR44], UR7, desc[UR22] ;  /* 0x000016082c0073b4 */ /* 0x0001e40008011807 */
[----:B0-----:R-:W-:Y:S05]  /*b220*/  @P2 BRA `(.L_x_301) ;  /* 0xfffffffc000c2947 */ /* 0x001fea000383ffff */
.L_x_297:
[----:B------:R-:W-:Y:S05]  /*b230*/  BSYNC B1 ;  /* 0x0000000000017941 */ /* 0x000fea0003800000 */
.L_x_296:
[----:B------:R-:W-:Y:S01]  /*b240*/  LOP3.LUT P4, RZ, R10, 0xff, RZ, 0xc0, !PT ;  /* 0x000000ff0aff7812 */ /* 0x000fe2000788c0ff */
[----:B------:R-:W-:Y:S01]  /*b250*/  VIADD R8, R8, UR37 ;  /* 0x0000002508087c36 */ /* 0x000fe20008000000 */
[----:B------:R-:W-:Y:S01]  /*b260*/  ULDC.64 UR8, c[0x0][0x650] ;  /* 0x0001940000087ab9 */ /* 0x000fe20000000a00 */
[----:B------:R-:W-:Y:S01]  /*b270*/  BSSY B1, `(.L_x_302) ;  /* 0x000006f000017945 */ /* 0x000fe20003800000 */
[----:B------:R-:W-:Y:S01]  /*b280*/  IMAD.MOV.U32 R18, RZ, RZ, -0x1 ;  /* 0xffffffffff127424 */ /* 0x000fe200078e00ff */
[----:B------:R-:W-:Y:S01]  /*b290*/  PRMT R10, RZ, 0x7610, R10 ;  /* 0x00007610ff0a7816 */ /* 0x000fe2000000000a */
[----:B------:R-:W-:Y:S01]  /*b2a0*/  IMAD.MOV.U32 R19, RZ, RZ, -0x1 ;  /* 0xffffffffff137424 */ /* 0x000fe200078e00ff */
[C---:B------:R-:W-:Y:S02]  /*b2b0*/  ISETP.GT.U32.AND P1, PT, R8.reuse, 0x1, PT ;  /* 0x000000010800780c */ /* 0x040fe40003f24070 */
[----:B------:R-:W-:Y:S02]  /*b2c0*/  SHF.R.U32.HI R2, RZ, 0x1, R8 ;  /* 0x00000001ff027819 */ /* 0x000fe40000011608 */
[----:B------:R-:W-:-:S02]  /*b2d0*/  LOP3.LUT R8, R8, 0x1, RZ, 0xc0, !PT ;  /* 0x0000000108087812 */ /* 0x000fc400078ec0ff */
[----:B------:R-:W0:Y:S01]  /*b2e0*/  @P4 S2R R4, SR_CgaCtaId ;  /* 0x0000000000044919 */ /* 0x000e220000008800 */
[----:B------:R-:W-:Y:S02]  /*b2f0*/  @P4 MOV R3, 0x400 ;  /* 0x0000040000034802 */ /* 0x000fe40000000f00 */
[----:B------:R-:W-:-:S04]  /*b300*/  LOP3.LUT R2, R2, 0x1, RZ, 0xc0, !PT ;  /* 0x0000000102027812 */ /* 0x000fc800078ec0ff */
[----:B------:R-:W-:Y:S02]  /*b310*/  ISETP.NE.U32.AND P2, PT, R2, 0x1, PT ;  /* 0x000000010200780c */ /* 0x000fe40003f45070 */
[----:B0-----:R-:W-:Y:S01]  /*b320*/  @P4 LEA R3, R4, R3, 0x18 ;  /* 0x0000000304034211 */ /* 0x001fe200078ec0ff */
[----:B------:R-:W-:-:S03]  /*b330*/  IMAD.U32 R4, RZ, RZ, UR37 ;  /* 0x00000025ff047e24 */ /* 0x000fc6000f8e00ff */
[----:B------:R0:W-:Y:S01]  /*b340*/  @P4 SYNCS.ARRIVE.TRANS64.A1T0 RZ, [R3+URZ+0x58], RZ ;  /* 0x000058ff03ff49a7 */ /* 0x0001e2000810003f */
[----:B------:R-:W-:Y:S02]  /*b350*/  IADD3 R16, P4, R16, UR38, RZ ;  /* 0x0000002610107c10 */ /* 0x000fe4000ff9e0ff */
[----:B------:R-:W-:Y:S02]  /*b360*/  ISETP.LT.U32.AND P1, PT, R4, 0x2, P1 ;  /* 0x000000020400780c */ /* 0x000fe40000f21070 */
[----:B------:R-:W-:Y:S02]  /*b370*/  IADD3.X R17, R17, UR41, RZ, P4, !PT ;  /* 0x0000002911117c10 */ /* 0x000fe4000a7fe4ff */
[----:B------:R-:W-:Y:S02]  /*b380*/  ISETP.GE.U32.AND P4, PT, R16, UR8, PT ;  /* 0x0000000810007c0c */ /* 0x000fe4000bf86070 */
[----:B0-----:R-:W-:Y:S02]  /*b390*/  SEL R3, RZ, 0x1, !P1 ;  /* 0x00000001ff037807 */ /* 0x001fe40004800000 */
[----:B------:R-:W-:-:S02]  /*b3a0*/  ISETP.GE.U32.AND.EX P1, PT, R17, UR9, PT, P4 ;  /* 0x0000000911007c0c */ /* 0x000fc4000bf26140 */
[----:B------:R-:W-:-:S04]  /*b3b0*/  ISETP.GT.U32.AND P2, PT, R4, 0x1, !P2 ;  /* 0x000000010400780c */ /* 0x000fc80005744070 */
[----:B------:R-:W-:-:S04]  /*b3c0*/  SEL R2, RZ, 0x1, !P2 ;  /* 0x00000001ff027807 */ /* 0x000fc80005000000 */
[--C-:B------:R-:W-:Y:S01]  /*b3d0*/  LOP3.LUT R0, R2, R0, R3.reuse, 0x96, !PT ;  /* 0x0000000002007212 */ /* 0x100fe200078e9603 */
[----:B------:R-:W-:Y:S01]  /*b3e0*/  IMAD.MOV.U32 R2, RZ, RZ, -0x1 ;  /* 0xffffffffff027424 */ /* 0x000fe200078e00ff */
[----:B------:R-:W-:Y:S01]  /*b3f0*/  PRMT R3, RZ, 0x7610, R3 ;  /* 0x00007610ff037816 */ /* 0x000fe20000000003 */
[----:B------:R-:W-:Y:S06]  /*b400*/  @P1 BRA `(.L_x_303) ;  /* 0x0000000400541947 */ /* 0x000fec0003800000 */
[----:B------:R-:W0:Y:S01]  /*b410*/  S2UR UR7, SR_CTAID.X ;  /* 0x00000000000779c3 */ /* 0x000e220000002500 */
[----:B------:R-:W-:Y:S01]  /*b420*/  ULDC.64 UR8, c[0x0][0x628] ;  /* 0x00018a0000087ab9 */ /* 0x000fe20000000a00 */
[----:B------:R-:W-:Y:S01]  /*b430*/  ULDC UR10, c[0x0][0x150] ;  /* 0x00005400000a7ab9 */ /* 0x000fe20000000800 */
[----:B------:R-:W-:Y:S01]  /*b440*/  ISETP.NE.U32.AND P1, PT, RZ, UR8, PT ;  /* 0x00000008ff007c0c */ /* 0x000fe2000bf25070 */
[----:B------:R-:W-:Y:S01]  /*b450*/  ULDC UR11, c[0x0][0x630] ;  /* 0x00018c00000b7ab9 */ /* 0x000fe20000000800 */
[----:B------:R-:W-:Y:S01]  /*b460*/  ULDC UR14, c[0x0][0x154] ;  /* 0x00005500000e7ab9 */ /* 0x000fe20000000800 */
[----:B------:R-:W-:Y:S01]  /*b470*/  IMAD.MOV.U32 R2, RZ, RZ, R16 ;  /* 0x000000ffff027224 */ /* 0x000fe200078e0010 */
[----:B------:R-:W-:Y:S01]  /*b480*/  ISETP.NE.AND.EX P1, PT, RZ, UR9, PT, P1 ;  /* 0x00000009ff007c0c */ /* 0x000fe2000bf25310 */
[----:B------:R-:W1:Y:S01]  /*b490*/  S2UR UR12, SR_CTAID.Y ;  /* 0x00000000000c79c3 */ /* 0x000e620000002600 */
[----:B0-----:R-:W-:-:S05]  /*b4a0*/  I2FP.F32.U32 R3, UR7 ;  /* 0x0000000700037c45 */ /* 0x001fca0008201000 */
[----:B------:R-:W-:Y:S01]  /*b4b0*/  FMUL R12, R3, UR10 ;  /* 0x0000000a030c7c20 */ /* 0x000fe20008400000 */
[----:B------:R-:W-:-:S05]  /*b4c0*/  IMAD.MOV.U32 R3, RZ, RZ, R17 ;  /* 0x000000ffff037224 */ /* 0x000fca00078e0011 */
[----:B------:R-:W-:Y:S05]  /*b4d0*/  @!P1 BRA `(.L_x_304) ;  /* 0x0000000000289947 */ /* 0x000fea0003800000 */
[----:B------:R-:W-:Y:S02]  /*b4e0*/  ULDC UR10, c[0x0][0x634] ;  /* 0x00018d00000a7ab9 */ /* 0x000fe40000000800 */
[----:B------:R-:W-:-:S05]  /*b4f0*/  IADD3 R7, P1, R16, UR10, RZ ;  /* 0x0000000a10077c10 */ /* 0x000fca000ff3e0ff */
[----:B------:R-:W-:-:S04]  /*b500*/  IMAD.X R13, RZ, RZ, R17, P1 ;  /* 0x000000ffff0d7224 */ /* 0x000fc800008e0611 */
[----:B------:R-:W-:-:S04]  /*b510*/  IMAD.WIDE.U32 R4, R13, UR8, RZ ;  /* 0x000000080d047c25 */ /* 0x000fc8000f8e00ff */
[----:B------:R-:W-:-:S04]  /*b520*/  IMAD.WIDE.U32 R4, P1, R7, UR9, R4 ;  /* 0x0000000907047c25 */ /* 0x000fc8000f820004 */
[----:B------:R-:W-:-:S04]  /*b530*/  IMAD.WIDE.U32 R6, R7, UR8, RZ ;  /* 0x0000000807067c25 */ /* 0x000fc8000f8e00ff */
[----:B------:R-:W-:Y:S01]  /*b540*/  IMAD.X R3, RZ, RZ, RZ, P1 ;  /* 0x000000ffff037224 */ /* 0x000fe200008e06ff */
[----:B------:R-:W-:Y:S01]  /*b550*/  IADD3 RZ, P1, R7, R4, RZ ;  /* 0x0000000407ff7210 */ /* 0x000fe20007f3e0ff */
[----:B------:R-:W-:-:S04]  /*b560*/  IMAD.MOV.U32 R2, RZ, RZ, R5 ;  /* 0x000000ffff027224 */ /* 0x000fc800078e0005 */
[----:B------:R-:W-:-:S08]  /*b570*/  IMAD.WIDE.U32.X R2, R13, UR9, R2, P1 ;  /* 0x000000090d027c25 */ /* 0x000fd000088e0402 */
.L_x_304:
[--C-:B------:R-:W-:Y:S01]  /*b580*/  SHF.R.U64 R19, R2, UR11, R3.reuse ;  /* 0x0000000b02137c19 */ /* 0x100fe20008001203 */
[----:B------:R-:W0:Y:S01]  /*b590*/  F2I.U32.TRUNC.NTZ R12, R12 ;  /* 0x0000000c000c7305 */ /* 0x000e22000020f000 */
[----:B------:R-:W-:Y:S01]  /*b5a0*/  SHF.R.U32.HI R2, RZ, UR11, R3 ;  /* 0x0000000bff027c19 */ /* 0x000fe20008011603 */
[----:B------:R-:W-:Y:S01]  /*b5b0*/  ULDC.64 UR8, c[0x0][0x620] ;  /* 0x0001880000087ab9 */ /* 0x000fe20000000a00 */
[----:B------:R-:W-:Y:S01]  /*b5c0*/  IADD3 R5, P1, RZ, -R19, RZ ;  /* 0x80000013ff057210 */ /* 0x000fe20007f3e0ff */
[----:B------:R-:W-:Y:S01]  /*b5d0*/  ULDC UR11, c[0x0][0x658] ;  /* 0x00019600000b7ab9 */ /* 0x000fe20000000800 */
[----:B-1----:R-:W-:Y:S01]  /*b5e0*/  I2FP.F32.U32 R4, UR12 ;  /* 0x0000000c00047c45 */ /* 0x002fe20008201000 */
[----:B------:R-:W-:Y:S02]  /*b5f0*/  ULDC UR16, c[0x0][0x648] ;  /* 0x0001920000107ab9 */ /* 0x000fe40000000800 */
[----:B------:R-:W-:Y:S02]  /*b600*/  IMAD.X R2, RZ, RZ, ~R2, P1 ;  /* 0x000000ffff027224 */ /* 0x000fe400008e0e02 */
[----:B------:R-:W-:Y:S01]  /*b610*/  FMUL R6, R4, UR14 ;  /* 0x0000000e04067c20 */ /* 0x000fe20008400000 */
[----:B------:R-:W-:Y:S01]  /*b620*/  ULDC.64 UR14, c[0x0][0x640] ;  /* 0x00019000000e7ab9 */ /* 0x000fe20000000a00 */
[----:B------:R-:W-:Y:S01]  /*b630*/  IMAD R4, R2, UR8, RZ ;  /* 0x0000000802047c24 */ /* 0x000fe2000f8e02ff */
[----:B------:R-:W-:Y:S01]  /*b640*/  ISETP.NE.U32.AND P1, PT, RZ, UR14, PT ;  /* 0x0000000eff007c0c */ /* 0x000fe2000bf25070 */
[C---:B------:R-:W-:Y:S01]  /*b650*/  IMAD.WIDE.U32 R2, R5.reuse, UR8, R16 ;  /* 0x0000000805027c25 */ /* 0x040fe2000f8e0010 */
[----:B0-----:R-:W-:Y:S01]  /*b660*/  R2UR UR8, R12 ;  /* 0x000000000c0872ca */ /* 0x001fe200000e0000 */
[----:B------:R-:W0:Y:S01]  /*b670*/  F2I.U32.TRUNC.NTZ R6, R6 ;  /* 0x0000000600067305 */ /* 0x000e22000020f000 */
[----:B------:R-:W1:Y:S01]  /*b680*/  LDC R12, c[0x0][0x610] ;  /* 0x00018400ff0c7b82 */ /* 0x000e620000000800 */
[----:B------:R-:W-:Y:S01]  /*b690*/  IMAD R5, R5, UR9, R4 ;  /* 0x0000000905057c24 */ /* 0x000fe2000f8e0204 */
[----:B------:R-:W-:Y:S01]  /*b6a0*/  ULDC UR9, c[0x0][0x618] ;  /* 0x0001860000097ab9 */ /* 0x000fe20000000800 */
[----:B------:R-:W-:-:S02]  /*b6b0*/  ISETP.NE.AND.EX P1, PT, RZ, UR15, PT, P1 ;  /* 0x0000000fff007c0c */ /* 0x000fc4000bf25310 */
[----:B------:R-:W-:-:S05]  /*b6c0*/  IMAD.IADD R3, R3, 0x1, R5 ;  /* 0x0000000103037824 */ /* 0x000fca00078e0205 */
[--C-:B------:R-:W-:Y:S02]  /*b6d0*/  SHF.R.U64 R14, R2, UR9, R3.reuse ;  /* 0x00000009020e7c19 */ /* 0x100fe40008001203 */
[----:B------:R-:W-:Y:S01]  /*b6e0*/  SHF.R.U32.HI R3, RZ, UR9, R3 ;  /* 0x00000009ff037c19 */ /* 0x000fe20008011603 */
[----:B------:R-:W-:Y:S01]  /*b6f0*/  ULDC UR9, c[0x0][0x608] ;  /* 0x0001820000097ab9 */ /* 0x000fe20000000800 */
[----:B0-----:R-:W-:Y:S02]  /*b700*/  R2UR UR10, R6 ;  /* 0x00000000060a72ca */ /* 0x001fe400000e0000 */
[--C-:B------:R-:W-:Y:S02]  /*b710*/  SHF.R.U64 R15, R14, UR9, R3.reuse ;  /* 0x000000090e0f7c19 */ /* 0x100fe40008001203 */
[----:B------:R-:W-:Y:S01]  /*b720*/  SHF.R.U32.HI R2, RZ, UR9, R3 ;  /* 0x00000009ff027c19 */ /* 0x000fe20008011603 */
[----:B------:R-:W-:-:S03]  /*b730*/  UIADD3 UR9, -UR8, URZ, URZ ;  /* 0x0000003f08097290 */ /* 0x000fc6000fffe13f */
[--C-:B------:R-:W-:Y:S01]  /*b740*/  SHF.R.U64 R21, R15, UR11, R2.reuse ;  /* 0x0000000b0f157c19 */ /* 0x100fe20008001202 */
[----:B------:R-:W-:Y:S01]  /*b750*/  ULDC UR8, c[0x0][0x144] ;  /* 0x0000510000087ab9 */ /* 0x000fe20000000800 */
[----:B------:R-:W-:-:S03]  /*b760*/  SHF.R.U32.HI R3, RZ, UR11, R2 ;  /* 0x0000000bff037c19 */ /* 0x000fc60008011602 */
[----:B------:R-:W-:Y:S01]  /*b770*/  IMAD.MOV.U32 R2, RZ, RZ, R21 ;  /* 0x000000ffff027224 */ /* 0x000fe200078e0015 */
[----:B------:R-:W-:Y:S06]  /*b780*/  @!P1 BRA `(.L_x_305) ;  /* 0x0000000000289947 */ /* 0x000fec0003800000 */
        /* <DEDUP_REMOVED lines=10> */
.L_x_305:
[----:B------:R-:W-:Y:S01]  /*b830*/  UISETP.NE.AND UP0, UPT, UR40, URZ, UPT ;  /* 0x0000003f2800728c */ /* 0x000fe2000bf05270 */
[----:B------:R-:W-:Y:S01]  /*b840*/  SHF.R.U64 R3, R2, UR16, R3 ;  /* 0x0000001002037c19 */ /* 0x000fe20008001203 */
[----:B------:R-:W-:Y:S01]  /*b850*/  UIADD3 UR10, -UR10, URZ, URZ ;  /* 0x0000003f0a0a7290 */ /* 0x000fe2000fffe13f */
[----:B------:R-:W-:Y:S01]  /*b860*/  LOP3.LUT R2, R15, UR6, RZ, 0xc0, !PT ;  /* 0x000000060f027c12 */ /* 0x000fe2000f8ec0ff */
[----:B------:R-:W-:Y:S01]  /*b870*/  UIMAD UR7, UR8, UR9, UR7 ;  /* 0x00000009080772a4 */ /* 0x000fe2000f8e0207 */
[----:B------:R-:W-:Y:S01]  /*b880*/  LOP3.LUT R5, R14, UR4, RZ, 0xc0, !PT ;  /* 0x000000040e057c12 */ /* 0x000fe2000f8ec0ff */
[----:B------:R-:W-:Y:S01]  /*b890*/  IMAD.MOV R4, RZ, RZ, -R3 ;  /* 0x000000ffff047224 */ /* 0x000fe200078e0a03 */
[----:B------:R-:W-:Y:S01]  /*b8a0*/  ULDC UR8, c[0x0][0x148] ;  /* 0x0000520000087ab9 */ /* 0x000fe20000000800 */
[----:B------:R-:W-:Y:S01]  /*b8b0*/  IMAD R3, R3, UR5, R2 ;  /* 0x0000000503037c24 */ /* 0x000fe2000f8e0202 */
[----:B------:R-:W-:Y:S02]  /*b8c0*/  PLOP3.LUT P1, PT, PT, PT, UP0, 0x80, 0x0 ;  /* 0x000000000000781c */ /* 0x000fe40003f2f008 */
[----:B------:R-:W-:-:S03]  /*b8d0*/  @UP0 UIMAD UR7, UR8, UR10, UR12 ;  /* 0x0000000a080702a4 */ /* 0x000fc6000f8e020c */
[----:B------:R-:W-:Y:S02]  /*b8e0*/  ULDC UR8, c[0x0][0x638] ;  /* 0x00018e0000087ab9 */ /* 0x000fe40000000800 */
[----:B------:R-:W-:Y:S02]  /*b8f0*/  IMAD R2, R4, UR8, R21 ;  /* 0x0000000804027c24 */ /* 0x000fe4000f8e0215 */
[----:B-1----:R-:W-:Y:S01]  /*b900*/  IMAD R12, R3, R12, UR7 ;  /* 0x00000007030c7e24 */ /* 0x002fe2000f8e020c */
[----:B------:R-:W-:Y:S01]  /*b910*/  ULDC UR7, c[0x0][0x600] ;  /* 0x0001800000077ab9 */ /* 0x000fe20000000800 */
[----:B------:R-:W-:Y:S02]  /*b920*/  IMAD.MOV.U32 R3, RZ, RZ, 0x1 ;  /* 0x00000001ff037424 */ /* 0x000fe400078e00ff */
[----:B------:R-:W-:-:S05]  /*b930*/  IMAD R5, R2, UR7, R5 ;  /* 0x0000000702057c24 */ /* 0x000fca000f8e0205 */
[----:B------:R-:W-:Y:S02]  /*b940*/  SEL R2, R5, R12, !P1 ;  /* 0x0000000c05027207 */ /* 0x000fe40004800000 */
[----:B------:R-:W-:-:S07]  /*b950*/  SEL R18, R12, R5, !P1 ;  /* 0x000000050c127207 */ /* 0x000fce0004800000 */
.L_x_303:
[----:B------:R-:W-:Y:S05]  /*b960*/  BSYNC B1 ;  /* 0x0000000000017941 */ /* 0x000fea0003800000 */
.L_x_302:
[----:B------:R-:W-:-:S13]  /*b970*/  LOP3.LUT P1, RZ, R3, 0xff, RZ, 0xc0, !PT ;  /* 0x000000ff03ff7812 */ /* 0x000fda000782c0ff */
[----:B------:R-:W-:Y:S05]  /*b980*/  @P1 BRA `(.L_x_306) ;  /* 0xfffffff400001947 */ /* 0x000fea000383ffff */
[----:B------:R-:W-:Y:S05]  /*b990*/  BSYNC B0 ;  /* 0x0000000000007941 */ /* 0x000fea0003800000 */
.L_x_294:
[----:B------:R-:W-:-:S03]  /*b9a0*/  UMOV UR7, 0xffffffff ;  /* 0xffffffff00077882 */ /* 0x000fc60000000000 */
[----:B------:R-:W-:Y:S05]  /*b9b0*/  BRA.DIV UR7, `(.L_x_307) ;  /* 0x0000000207fc7947 */ /* 0x000fea000b800000 */
[----:B------:R-:W-:-:S13]  /*b9c0*/  ELECT P6, URZ, PT ;  /* 0x00000000003f782f */ /* 0x000fda00038c0000 */
.L_x_321:
[----:B------:R-:W-:Y:S04]  /*b9d0*/  BSSY B0, `(.L_x_308) ;  /* 0x000001a000007945 */ /* 0x000fe80003800000 */
[----:B------:R-:W-:Y:S05]  /*b9e0*/  @!P6 BRA `(.L_x_309) ;  /* 0x000000000060e947 */ /* 0x000fea0003800000 */
[----:B------:R-:W-:-:S04]  /*b9f0*/  ULOP3.LUT UR7, UR42, 0x2, URZ, 0xfc, !UPT ;  /* 0x000000022a077892 */ /* 0x000fc8000f8efc3f */
[----:B------:R-:W-:-:S06]  /*ba00*/  UISETP.NE.AND UP0, UPT, UR7, 0x3, UPT ;  /* 0x000000030700788c */ /* 0x000fcc000bf05270 */
[----:B------:R-:W-:-:S13]  /*ba10*/  PLOP3.LUT P0, PT, PT, PT, UP0, 0x80, 0x0 ;  /* 0x000000000000781c */ /* 0x000fda0003f0f008 */
[----:B------:R-:W-:Y:S05]  /*ba20*/  @!P0 BRA `(.L_x_310) ;  /* 0x0000000000048947 */ /* 0x000fea0003800000 */
[----:B------:R-:W-:Y:S01]  /*ba30*/  BPT.TRAP 0x1 ;  /* 0x000000040000795c */ /* 0x000fe20000300000 */
.L_x_310:
[----:B------:R-:W0:Y:S01]  /*ba40*/  S2R R3, SR_CgaCtaId ;  /* 0x0000000000037919 */ /* 0x000e220000008800 */
[----:B------:R-:W-:-:S04]  /*ba50*/  MOV R2, 0x400 ;  /* 0x0000040000027802 */ /* 0x000fc80000000f00 */
[----:B0-----:R-:W-:Y:S02]  /*ba60*/  LEA R3, R3, R2, 0x18 ;  /* 0x0000000203037211 */ /* 0x001fe400078ec0ff */
[----:B------:R-:W-:-:S03]  /*ba70*/  SHF.L.U32 R2, R0, 0x1f, RZ ;  /* 0x0000001f00027819 */ /* 0x000fc600000006ff */
[----:B------:R-:W-:-:S04]  /*ba80*/  VIADD R3, R3, 0x10 ;  /* 0x0000001003037836 */ /* 0x000fc80000000000 */
[C---:B------:R-:W-:Y:S02]  /*ba90*/  IMAD R7, R8.reuse, 0x8, R3 ;  /* 0x0000000808077824 */ /* 0x040fe400078e0203 */
[----:B------:R-:W-:Y:S02]  /*baa0*/  VIADD R8, R8, 0x1 ;  /* 0x0000000108087836 */ /* 0x000fe40000000000 */
[----:B------:R-:W0:Y:S03]  /*bab0*/  SYNCS.PHASECHK.TRANS64.TRYWAIT P0, [R7+URZ], R2 ;  /* 0x00000002070075a7 */ /* 0x000e26000800017f */
[----:B------:R-:W-:-:S04]  /*bac0*/  ISETP.NE.AND P1, PT, R8, 0x2, PT ;  /* 0x000000020800780c */ /* 0x000fc80003f25270 */
[----:B------:R-:W-:Y:S02]  /*bad0*/  SEL R5, RZ, 0x1, P1 ;  /* 0x00000001ff057807 */ /* 0x000fe40000800000 */
[----:B------:R-:W-:Y:S02]  /*bae0*/  SEL R8, R8, RZ, P1 ;  /* 0x000000ff08087207 */ /* 0x000fe40000800000 */
[----:B------:R-:W-:Y:S01]  /*baf0*/  LOP3.LUT R0, R0, R5, RZ, 0x3c, !PT ;  /* 0x0000000500007212 */ /* 0x000fe200078e3cff */
[----:B0-----:R-:W-:Y:S06]  /*bb00*/  @!P0 BRA `(.L_x_311) ;  /* 0x0000000000c88947 */ /* 0x001fec0003800000 */
.L_x_322:
[----:B------:R-:W-:Y:S01]  /*bb10*/  IMAD R3, R8, 0x8, R3 ;  /* 0x0000000808037824 */ /* 0x000fe200078e0203 */
[----:B------:R-:W-:-:S07]  /*bb20*/  SHF.L.U32 R0, R0, 0x1f, RZ ;  /* 0x0000001f00007819 */ /* 0x000fce00000006ff */
.L_x_312:
[----:B-1----:R1:W2:Y:S02]  /*bb30*/  SYNCS.PHASECHK.TRANS64.TRYWAIT P0, [R3+URZ], R0 ;  /* 0x00000000030075a7 */ /* 0x0022a4000800017f */
[----:B--2---:R-:W-:Y:S05]  /*bb40*/  @!P0 NANOSLEEP.SYNCS 0x989680 ;  /* 0x009896800000895d */ /* 0x004fea0003900000 */
[----:B------:R-:W2:Y:S02]  /*bb50*/  @!P0 SYNCS.PHASECHK.TRANS64 P0, [R3+URZ], R0 ;  /* 0x00000000030085a7 */ /* 0x000ea4000800007f */
[----:B--2---:R-:W-:Y:S05]  /*bb60*/  @!P0 BRA `(.L_x_312) ;  /* 0xfffffffc00f08947 */ /* 0x004fea000383ffff */
.L_x_309:
[----:B------:R-:W-:Y:S05]  /*bb70*/  BSYNC B0 ;  /* 0x0000000000007941 */ /* 0x000fea0003800000 */
.L_x_308:
[----:B------:R-:W-:Y:S05]  /*bb80*/  EXIT ;  /* 0x000000000000794d */ /* 0x000fea0003800000 */
.L_x_18:
[----:B0-----:R0:W1:Y:S02]  /*bb90*/  SYNCS.PHASECHK.TRANS64.TRYWAIT P0, [R159+URZ], R0 ;  /* 0x000000009f0075a7 */ /* 0x001064000800017f */
[----:B-1----:R-:W-:Y:S05]  /*bba0*/  @!P0 NANOSLEEP.SYNCS 0x989680 ;  /* 0x009896800000895d */ /* 0x002fea0003900000 */
[----:B------:R-:W1:Y:S02]  /*bbb0*/  @!P0 SYNCS.PHASECHK.TRANS64 P0, [R159+URZ], R0 ;  /* 0x000000009f0085a7 */ /* 0x000e64000800007f */
[----:B-1----:R-:W-:Y:S05]  /*bbc0*/  @!P0 BRA `(.L_x_18) ;  /* 0xfffffffc00f08947 */ /* 0x002fea000383ffff */
[----:B------:R-:W-:Y:S05]  /*bbd0*/  BRA `(.L_x_313) ;  /* 0xffffff5800f47947 */ /* 0x000fea000383ffff */
.L_x_23:
[----:B-1----:R1:W2:Y:S02]  /*bbe0*/  SYNCS.PHASECHK.TRANS64.TRYWAIT P1, [R3+URZ], R0 ;  /* 0x00000000030075a7 */ /* 0x0022a4000802017f */
[----:B--2---:R-:W-:Y:S05]  /*bbf0*/  @!P1 NANOSLEEP.SYNCS 0x989680 ;  /* 0x009896800000995d */ /* 0x004fea0003900000 */
[----:B------:R-:W2:Y:S02]  /*bc00*/  @!P1 SYNCS.PHASECHK.TRANS64 P1, [R3+URZ], R0 ;  /* 0x00000000030095a7 */ /* 0x000ea4000802007f */
[----:B--2---:R-:W-:Y:S05]  /*bc10*/  @!P1 BRA `(.L_x_23) ;  /* 0xfffffffc00f09947 */ /* 0x004fea000383ffff */
[----:B------:R-:W-:Y:S05]  /*bc20*/  BRA `(.L_x_22) ;  /* 0xffffff5c00647947 */ /* 0x000fea000383ffff */
.L_x_28:
[----:B-1----:R-:W-:-:S04]  /*bc30*/  IMAD.U32 R5, RZ, RZ, UR7 ;  /* 0x00000007ff057e24 */ /* 0x002fc8000f8e00ff */
[----:B------:R1:W2:Y:S03]  /*bc40*/  SYNCS.PHASECHK.TRANS64.TRYWAIT P1, [R5+URZ], R4 ;  /* 0x00000004050075a7 */ /* 0x0002a6000802017f */
[----:B--2---:R-:W-:Y:S05]  /*bc50*/  @!P1 NANOSLEEP.SYNCS 0x989680 ;  /* 0x009896800000995d */ /* 0x004fea0003900000 */
[----:B------:R-:W2:Y:S02]  /*bc60*/  @!P1 SYNCS.PHASECHK.TRANS64 P1, [R5+URZ], R4 ;  /* 0x00000004050095a7 */ /* 0x000ea4000802007f */
[----:B--2---:R-:W-:Y:S05]  /*bc70*/  @!P1 BRA `(.L_x_28) ;  /* 0xfffffffc00ec9947 */ /* 0x004fea000383ffff */
[----:B------:R-:W-:Y:S05]  /*bc80*/  BRA `(.L_x_27) ;  /* 0xffffff6000c07947 */ /* 0x000fea000383ffff */
.L_x_34:
[----:B0-----:R0:W1:Y:S02]  /*bc90*/  SYNCS.PHASECHK.TRANS64.TRYWAIT P0, [R159+URZ+0x10], R0 ;  /* 0x000010009f0075a7 */ /* 0x001064000800017f */
[----:B-1----:R-:W-:Y:S05]  /*bca0*/  @!P0 NANOSLEEP.SYNCS 0x989680 ;  /* 0x009896800000895d */ /* 0x002fea0003900000 */
[----:B------:R-:W1:Y:S02]  /*bcb0*/  @!P0 SYNCS.PHASECHK.TRANS64 P0, [R159+URZ+0x10], R0 ;  /* 0x000010009f0085a7 */ /* 0x000e64000800007f */
[----:B-1----:R-:W-:Y:S05]  /*bcc0*/  @!P0 BRA `(.L_x_34) ;  /* 0xfffffffc00f08947 */ /* 0x002fea000383ffff */
[----:B------:R-:W-:Y:S05]  /*bcd0*/  BRA `(.L_x_314) ;  /* 0xffffff6800a07947 */ /* 0x000fea000383ffff */
.L_x_295:
[----:B------:R-:W-:Y:S01]  /*bce0*/  BSSY B1, `(.L_x_315) ;  /* 0x0000006000017945 */ /* 0x000fe20003800000 */
[----:B------:R-:W-:-:S07]  /*bcf0*/  IMAD.MOV.U32 R15, RZ, RZ, -0x1 ;  /* 0xffffffffff0f7424 */ /* 0x000fce00078e00ff */
[----:B------:R-:W-:Y:S05]  /*bd00*/  WARPSYNC.COLLECTIVE R15, `(.L_x_316) ;  /* 0x000000000f0c7348 */ /* 0x000fea0003c00000 */
[----:B------:R-:W-:Y:S02]  /*bd10*/  ELECT P6, UR62, PT ;  /* 0x00000000003e782f */ /* 0x000fe400038c0000 */
[----:B------:R-:W-:Y:S01]  /*bd20*/  MOV R14, UR62 ;  /* 0x0000003e000e7c02 */ /* 0x000fe20008000f00 */
[----:B------:R-:W-:Y:S10]  /*bd30*/  ENDCOLLECTIVE ;  /* 0x000000000000791b */ /* 0x000ff40003800000 */
.L_x_316:
[----:B------:R-:W-:Y:S05]  /*bd40*/  BSYNC B1 ;  /* 0x0000000000017941 */ /* 0x000fea0003800000 */
.L_x_315:
[----:B------:R-:W-:Y:S05]  /*bd50*/  BRA `(.L_x_317) ;  /* 0xfffffff000187947 */ /* 0x000fea000383ffff */
.L_x_298:
[----:B0-----:R0:W1:Y:S02]  /*bd60*/  SYNCS.PHASECHK.TRANS64.TRYWAIT P1, [R12+URZ+0x10], R3 ;  /* 0x000010030c0075a7 */ /* 0x001064000802017f */
[----:B-1----:R-:W-:Y:S05]  /*bd70*/  @!P1 NANOSLEEP.SYNCS 0x989680 ;  /* 0x009896800000995d */ /* 0x002fea0003900000 */
[----:B------:R-:W1:Y:S02]  /*bd80*/  @!P1 SYNCS.PHASECHK.TRANS64 P1, [R12+URZ+0x10], R3 ;  /* 0x000010030c0095a7 */ /* 0x000e64000802007f */
[----:B-1----:R-:W-:Y:S05]  /*bd90*/  @!P1 BRA `(.L_x_298) ;  /* 0xfffffffc00f09947 */ /* 0x002fea000383ffff */
[----:B------:R-:W-:Y:S05]  /*bda0*/  BRA `(.L_x_318) ;  /* 0xfffffff0004c7947 */ /* 0x000fea000383ffff */
.L_x_307:
[----:B------:R-:W-:Y:S01]  /*bdb0*/  BSSY B0, `(.L_x_319) ;  /* 0x0000006000007945 */ /* 0x000fe20003800000 */
[----:B------:R-:W-:-:S07]  /*bdc0*/  IMAD.MOV.U32 R15, RZ, RZ, -0x1 ;  /* 0xffffffffff0f7424 */ /* 0x000fce00078e00ff */
[----:B------:R-:W-:Y:S05]  /*bdd0*/  WARPSYNC.COLLECTIVE R15, `(.L_x_320) ;  /* 0x000000000f0c7348 */ /* 0x000fea0003c00000 */
[----:B------:R-:W-:Y:S02]  /*bde0*/  ELECT P6, UR62, PT ;  /* 0x00000000003e782f */ /* 0x000fe400038c0000 */
[----:B------:R-:W-:Y:S01]  /*bdf0*/  MOV R14, UR62 ;  /* 0x0000003e000e7c02 */ /* 0x000fe20008000f00 */
[----:B------:R-:W-:Y:S10]  /*be00*/  ENDCOLLECTIVE ;  /* 0x000000000000791b */ /* 0x000ff40003800000 */
.L_x_320:
[----:B------:R-:W-:Y:S05]  /*be10*/  BSYNC B0 ;  /* 0x0000000000007941 */ /* 0x000fea0003800000 */
.L_x_319:
[----:B------:R-:W-:Y:S05]  /*be20*/  BRA `(.L_x_321) ;  /* 0xfffffff800e87947 */ /* 0x000fea000383ffff */
.L_x_311:
[----:B0-----:R0:W1:Y:S02]  /*be30*/  SYNCS.PHASECHK.TRANS64.TRYWAIT P0, [R7+URZ], R2 ;  /* 0x00000002070075a7 */ /* 0x001064000800017f */
[----:B-1----:R-:W-:Y:S05]  /*be40*/  @!P0 NANOSLEEP.SYNCS 0x989680 ;  /* 0x009896800000895d */ /* 0x002fea0003900000 */
[----:B------:R-:W1:Y:S02]  /*be50*/  @!P0 SYNCS.PHASECHK.TRANS64 P0, [R7+URZ], R2 ;  /* 0x00000002070085a7 */ /* 0x000e64000800007f */
[----:B-1----:R-:W-:Y:S05]  /*be60*/  @!P0 BRA `(.L_x_311) ;  /* 0xfffffffc00f08947 */ /* 0x002fea000383ffff */
[----:B------:R-:W-:Y:S05]  /*be70*/  BRA `(.L_x_322) ;  /* 0xfffffffc00247947 */ /* 0x000fea000383ffff */
.L_x_323:
[----:B------:R-:W-:-:S00]  /*be80*/  BRA `(.L_x_323) ;  /* 0xfffffffc00fc7947 */ /* 0x000fc0000383ffff */
[----:B------:R-:W-:-:S00]  /*be90*/  NOP ;  /* 0x0000000000007918 */ /* 0x000fc00000000000 */
        /* <DEDUP_REMOVED lines=14> */
.L_x_324:


//--------------------- .nv.global.init           --------------------------
	.section	.nv.global.init,"aw",@progbits
.nv.global.init:
	.type		$str$22,@object
	.size		$str$22,($str$23 - $str$22)
$str$22:
        /*0000*/ 	.byte	0x6b, 0x5f, 0x74, 0x69, 0x6c, 0x65, 0x5f, 0x63, 0x6f, 0x75, 0x6e, 0x74, 0x20, 0x3e, 0x3d, 0x20
        /*0010*/ 	.byte	0x31, 0x00
	.type		$str$23,@object
	.size		$str$23,(__unnamed_1 - $str$23)
$str$23:
        /*0012*/ 	.byte	0x2f, 0x74, 0x6d, 0x70, 0x2f, 0x63, 0x75, 0x74, 0x6c, 0x61, 0x73, 0x73, 0x5f, 0x73, 0x77, 0x65
        /*0022*/ 	.byte	0x65, 0x70, 0x5f, 0x73, 0x72, 0x63, 0x2f, 0x69, 0x6e, 0x63, 0x6c, 0x75, 0x64, 0x65, 0x2f, 0x63
        /*0032*/ 	.byte	0x75, 0x74, 0x6c, 0x61, 0x73, 0x73, 0x2f, 0x67, 0x65, 0x6d, 0x6d, 0x2f, 0x63, 0x6f, 0x6c, 0x6c
        /*0042*/ 	.byte	0x65, 0x63, 0x74, 0x69, 0x76, 0x65, 0x2f, 0x73, 0x6d, 0x39, 0x30, 0x5f, 0x6d, 0x6d, 0x61, 0x5f
        /*0052*/ 	.byte	0x74, 0x6d, 0x61, 0x5f, 0x67, 0x6d, 0x6d, 0x61, 0x5f, 0x73, 0x73, 0x5f, 0x77, 0x61, 0x72, 0x70
        /*0062*/ 	.byte	0x73, 0x70, 0x65, 0x63, 0x69, 0x61, 0x6c, 0x69, 0x7a, 0x65, 0x64, 0x2e, 0x68, 0x70, 0x70, 0x00
	.type		__unnamed_1,@object
	.size		__unnamed_1,(.L_0 - __unnamed_1)
__unnamed_1:
        /*0072*/ 	.byte	0x76, 0x6f, 0x69, 0x64, 0x20, 0x63, 0x75, 0x74, 0x6c, 0x61, 0x73, 0x73, 0x3a, 0x3a, 0x67, 0x65
        /* <DEDUP_REMOVED lines=180> */
        /*0bc2*/ 	.byte	0x79, 0x5d, 0x00
.L_0:


//--------------------- .nv.shared._ZN7cutlass13device_kernelINS_4gemm6kernel13GemmUniversalIN4cute5tupleIJiiiiEEENS1_10collective13CollectiveMmaINS1_34MainloopSm90TmaGmmaWarpSpecializedILi2ENS5_IJNS4_1CILi4EEENSA_ILi1EEESC_EEENS1_32KernelTmaWarpSpecializedPingpongEEENS5_IJNSA_ILi64EEENSA_ILi256EEENSA_ILi128EEEEEENS_6half_tENS5_IJlSC_lEEESK_SL_NS4_8TiledMMAINS4_8MMA_AtomIJNS4_4SM904GMMA26MMA_64x256x16_F32F16F16_SSILNSP_5MajorE0ELSR_0ELNSP_7ScaleInE1ELSS_1EEEEEENS4_6LayoutINS5_IJSC_SC_SC_EEENS5_IJNSA_ILi0EEESX_SX_EEEEENS5_IJNS4_10UnderscoreES10_S10_EEEEENS4_13SM90_TMA_LOADENS4_14ComposedLayoutINS4_7SwizzleILi3ELi4ELi3EEENS4_18smem_ptr_flag_bitsILi16EEENSV_INS5_IJNSA_ILi8EEESG_EEENS5_IJSG_SC_EEEEEEEvNS4_8identityENS4_23SM90_TMA_LOAD_MULTICASTES1D_vS1E_EENS_8epilogue10collective6detail29Sm90TmaWarpSpecializedAdapterINS1I_15DefaultEpilogueISK_SL_SL_NS1H_6thread17LinearCombinationISK_Li1EffLNS1M_9ScaleType4KindE0ELNS_15FloatRoundStyleE2ESK_EENS1_15EpilogueDefaultEEEEEvvEEEEvNT_6ParamsE --------------------------
	.section	.nv.shared._ZN7cutlass13device_kernelINS_4gemm6kernel13GemmUniversalIN4cute5tupleIJiiiiEEENS1_10collective13CollectiveMmaINS1_34MainloopSm90TmaGmmaWarpSpecializedILi2ENS5_IJNS4_1CILi4EEENSA_ILi1EEESC_EEENS1_32KernelTmaWarpSpecializedPingpongEEENS5_IJNSA_ILi64EEENSA_ILi256EEENSA_ILi128EEEEEENS_6half_tENS5_IJlSC_lEEESK_SL_NS4_8TiledMMAINS4_8MMA_AtomIJNS4_4SM904GMMA26MMA_64x256x16_F32F16F16_SSILNSP_5MajorE0ELSR_0ELNSP_7ScaleInE1ELSS_1EEEEEENS4_6LayoutINS5_IJSC_SC_SC_EEENS5_IJNSA_ILi0EEESX_SX_EEEEENS5_IJNS4_10UnderscoreES10_S10_EEEEENS4_13SM90_TMA_LOADENS4_14ComposedLayoutINS4_7SwizzleILi3ELi4ELi3EEENS4_18smem_ptr_flag_bitsILi16EEENSV_INS5_IJNSA_ILi8EEESG_EEENS5_IJSG_SC_EEEEEEEvNS4_8identityENS4_23SM90_TMA_LOAD_MULTICASTES1D_vS1E_EENS_8epilogue10collective6detail29Sm90TmaWarpSpecializedAdapterINS1I_15DefaultEpilogueISK_SL_SL_NS1H_6thread17LinearCombinationISK_Li1EffLNS1M_9ScaleType4KindE0ELNS_15FloatRoundStyleE2ESK_EENS1_15EpilogueDefaultEEEEEvvEEEEvNT_6ParamsE,"aw",@nobits
	.sectionflags	@""
	.align	16
	.zero		1024


//--------------------- .nv.shared.reserved.0     --------------------------
	.section	.nv.shared.reserved.0,"aw",@nobits
	.weak		__nv_reservedSMEM_offset_0_alias
	.size		__nv_reservedSMEM_offset_0_alias, 0, 0
	.other		__nv_reservedSMEM_offset_0_alias,@"STO_CUDA_RESERVED_SHARED STV_DEFAULT"
__nv_reservedSMEM_offset_0_alias:
	.zero		0


//--------------------- .nv.global                --------------------------
	.section	.nv.global,"aw",@nobits
.nv.global:
	.type		_ZN40_INTERNAL_52d24b05_4_k_cu_9feae1d6_247734cute1_E,@object
	.size		_ZN40_INTERNAL_52d24b05_4_k_cu_9feae1d6_247734cute1_E,(_ZN40_INTERNAL_52d24b05_4_k_cu_9feae1d6_247734cuda3std3__45__cpo6cbeginE - _ZN40_INTERNAL_52d24b05_4_k_cu_9feae1d6_247734cute1_E)
_ZN40_INTERNAL_52d24b05_4_k_cu_9feae1d6_247734cute1_E:
	.zero		1
	.type		_ZN40_INTERNAL_52d24b05_4_k_cu_9feae1d6_247734cuda3std3__45__cpo6cbeginE,@object
	.size		_ZN40_INTERNAL_52d24b05_4_k_cu_9feae1d6_247734cuda3std3__45__cpo6cbeginE,(_ZN40_INTERNAL_52d24b05_4_k_cu_9feae1d6_247734cuda3std3__48in_placeE - _ZN40_INTERNAL_52d24b05_4_k_cu_9feae1d6_247734cuda3std3__45__cpo6cbeginE)
_ZN40_INTERNAL_52d24b05_4_k_cu_9feae1d6_247734cuda3std3__45__cpo6cbeginE:
	.zero		1
	.type		_ZN40_INTERNAL_52d24b05_4_k_cu_9feae1d6_247734cuda3std3__48in_placeE,@object
	.size		_ZN40_INTERNAL_52d24b05_4_k_cu_9feae1d6_247734cuda3std3__48in_placeE,(_ZN40_INTERNAL_52d24b05_4_k_cu_9feae1d6_247734cuda3std6ranges3__45__cpo9iter_moveE - _ZN40_INTERNAL_52d24b05_4_k_cu_9feae1d6_247734cuda3std3__48in_placeE)
_ZN40_INTERNAL_52d24b05_4_k_cu_9feae1d6_247734cuda3std3__48in_placeE:
	.zero		1
	.type		_ZN40_INTERNAL_52d24b05_4_k_cu_9feae1d6_247734cuda3std6ranges3__45__cpo9iter_moveE,@object
	.size		_ZN40_INTERNAL_52d24b05_4_k_cu_9feae1d6_247734cuda3std6ranges3__45__cpo9iter_moveE,(_ZN40_INTERNAL_52d24b05_4_k_cu_9feae1d6_247734cuda3std3__45__cpo5beginE - _ZN40_INTERNAL_52d24b05_4_k_cu_9feae1d6_247734cuda3std6ranges3__45__cpo9iter_moveE)
_ZN40_INTERNAL_52d24b05_4_k_cu_9feae1d6_247734cuda3std6ranges3__45__cpo9iter_moveE:
	.zero		1
	.type		_ZN40_INTERNAL_52d24b05_4_k_cu_9feae1d6_247734cuda3std3__45__cpo5beginE,@object
	.size		_ZN40_INTERNAL_52d24b05_4_k_cu_9feae1d6_247734cuda3std3__45__cpo5beginE,(_ZN40_INTERNAL_52d24b05_4_k_cu_9feae1d6_247734cuda3std3__442_GLOBAL__N__52d24b05_4_k_cu_9feae1d6_247736ignoreE - _ZN40_INTERNAL_52d24b05_4_k_cu_9feae1d6_247734cuda3std3__45__cpo5beginE)
_ZN40_INTERNAL_52d24b05_4_k_cu_9feae1d6_247734cuda3std3__45__cpo5beginE:
	.zero		1
	.type		_ZN40_INTERNAL_52d24b05_4_k_cu_9feae1d6_247734cuda3std3__442_GLOBAL__N__52d24b05_4_k_cu_9feae1d6_247736ignoreE,@object
	.size		_ZN40_INTERNAL_52d24b05_4_k_cu_9feae1d6_247734cuda3std3__442_GLOBAL__N__52d24b05_4_k_cu_9feae1d6_247736ignoreE,(_ZN40_INTERNAL_52d24b05_4_k_cu_9feae1d6_247734cute7productE - _ZN40_INTERNAL_52d24b05_4_k_cu_9feae1d6_247734cuda3std3__442_GLOBAL__N__52d24b05_4_k_cu_9feae1d6_247736ignoreE)
_ZN40_INTERNAL_52d24b05_4_k_cu_9feae1d6_247734cuda3std3__442_GLOBAL__N__52d24b05_4_k_cu_9feae1d6_247736ignoreE:
	.zero		1
	.type		_ZN40_INTERNAL_52d24b05_4_k_cu_9feae1d6_247734cute7productE,@object
	.size		_ZN40_INTERNAL_52d24b05_4_k_cu_9feae1d6_247734cute7productE,(_ZN40_INTERNAL_52d24b05_4_k_cu_9feae1d6_247734cuda3std3__45__cpo3endE - _ZN40_INTERNAL_52d24b05_4_k_cu_9feae1d6_247734cute7productE)
_ZN40_INTERNAL_52d24b05_4_k_cu_9feae1d6_247734cute7productE:
	.zero		1
	.type		_ZN40_INTERNAL_52d24b05_4_k_cu_9feae1d6_247734cuda3std3__45__cpo3endE,@object
	.size		_ZN40_INTERNAL_52d24b05_4_k_cu_9feae1d6_247734cuda3std3__45__cpo3endE,(_ZN40_INTERNAL_52d24b05_4_k_cu_9feae1d6_247734cuda3std3__419piecewise_constructE - _ZN40_INTERNAL_52d24b05_4_k_cu_9feae1d6_247734cuda3std3__45__cpo3endE)
_ZN40_INTERNAL_52d24b05_4_k_cu_9feae1d6_247734cuda3std3__45__cpo3endE:
	.zero		1
	.type		_ZN40_INTERNAL_52d24b05_4_k_cu_9feae1d6_247734cuda3std3__419piecewise_constructE,@object
	.size		_ZN40_INTERNAL_52d24b05_4_k_cu_9feae1d6_247734cuda3std3__419piecewise_constructE,(_ZN40_INTERNAL_52d24b05_4_k_cu_9feae1d6_247734cuda3std3__45__cpo4cendE - _ZN40_INTERNAL_52d24b05_4_k_cu_9feae1d6_247734cuda3std3__419piecewise_constructE)
_ZN40_INTERNAL_52d24b05_4_k_cu_9feae1d6_247734cuda3std3__419piecewise_constructE:
	.zero		1
	.type		_ZN40_INTERNAL_52d24b05_4_k_cu_9feae1d6_247734cuda3std3__45__cpo4cendE,@object
	.size		_ZN40_INTERNAL_52d24b05_4_k_cu_9feae1d6_247734cuda3std3__45__cpo4cendE,(_ZN40_INTERNAL_52d24b05_4_k_cu_9feae1d6_247734cuda3std6ranges3__45__cpo4swapE - _ZN40_INTERNAL_52d24b05_4_k_cu_9feae1d6_247734cuda3std3__45__cpo4cendE)
_ZN40_INTERNAL_52d24b05_4_k_cu_9feae1d6_247734cuda3std3__45__cpo4cendE:
	.zero		1
	.type		_ZN40_INTERNAL_52d24b05_4_k_cu_9feae1d6_247734cuda3std6ranges3__45__cpo4swapE,@object
	.size		_ZN40_INTERNAL_52d24b05_4_k_cu_9feae1d6_247734cuda3std6ranges3__45__cpo4swapE,(.L_8 - _ZN40_INTERNAL_52d24b05_4_k_cu_9feae1d6_247734cuda3std6ranges3__45__cpo4swapE)
_ZN40_INTERNAL_52d24b05_4_k_cu_9feae1d6_247734cuda3std6ranges3__45__cpo4swapE:
	.zero		1
.L_8:


//--------------------- .nv.constant0._ZN7cutlass13device_kernelINS_4gemm6kernel13GemmUniversalIN4cute5tupleIJiiiiEEENS1_10collective13CollectiveMmaINS1_34MainloopSm90TmaGmmaWarpSpecializedILi2ENS5_IJNS4_1CILi4EEENSA_ILi1EEESC_EEENS1_32KernelTmaWarpSpecializedPingpongEEENS5_IJNSA_ILi64EEENSA_ILi256EEENSA_ILi128EEEEEENS_6half_tENS5_IJlSC_lEEESK_SL_NS4_8TiledMMAINS4_8MMA_AtomIJNS4_4SM904GMMA26MMA_64x256x16_F32F16F16_SSILNSP_5MajorE0ELSR_0ELNSP_7ScaleInE1ELSS_1EEEEEENS4_6LayoutINS5_IJSC_SC_SC_EEENS5_IJNSA_ILi0EEESX_SX_EEEEENS5_IJNS4_10UnderscoreES10_S10_EEEEENS4_13SM90_TMA_LOADENS4_14ComposedLayoutINS4_7SwizzleILi3ELi4ELi3EEENS4_18smem_ptr_flag_bitsILi16EEENSV_INS5_IJNSA_ILi8EEESG_EEENS5_IJSG_SC_EEEEEEEvNS4_8identityENS4_23SM90_TMA_LOAD_MULTICASTES1D_vS1E_EENS_8epilogue10collective6detail29Sm90TmaWarpSpecializedAdapterINS1I_15DefaultEpilogueISK_SL_SL_NS1H_6thread17LinearCombinationISK_Li1EffLNS1M_9ScaleType4KindE0ELNS_15FloatRoundStyleE2ESK_EENS1_15EpilogueDefaultEEEEEvvEEEEvNT_6ParamsE --------------------------
	.section	.nv.constant0._ZN7cutlass13device_kernelINS_4gemm6kernel13GemmUniversalIN4cute5tupleIJiiiiEEENS1_10collective13CollectiveMmaINS1_34MainloopSm90TmaGmmaWarpSpecializedILi2ENS5_IJNS4_1CILi4EEENSA_ILi1EEESC_EEENS1_32KernelTmaWarpSpecializedPingpongEEENS5_IJNSA_ILi64EEENSA_ILi256EEENSA_ILi128EEEEEENS_6half_tENS5_IJlSC_lEEESK_SL_NS4_8TiledMMAINS4_8MMA_AtomIJNS4_4SM904GMMA26MMA_64x256x16_F32F16F16_SSILNSP_5MajorE0ELSR_0ELNSP_7ScaleInE1ELSS_1EEEEEENS4_6LayoutINS5_IJSC_SC_SC_EEENS5_IJNSA_ILi0EEESX_SX_EEEEENS5_IJNS4_10UnderscoreES10_S10_EEEEENS4_13SM90_TMA_LOADENS4_14ComposedLayoutINS4_7SwizzleILi3ELi4ELi3EEENS4_18smem_ptr_flag_bitsILi16EEENSV_INS5_IJNSA_ILi8EEESG_EEENS5_IJSG_SC_EEEEEEEvNS4_8identityENS4_23SM90_TMA_LOAD_MULTICASTES1D_vS1E_EENS_8epilogue10collective6detail29Sm90TmaWarpSpecializedAdapterINS1I_15DefaultEpilogueISK_SL_SL_NS1H_6thread17LinearCombinationISK_Li1EffLNS1M_9ScaleType4KindE0ELNS_15FloatRoundStyleE2ESK_EENS1_15EpilogueDefaultEEEEEvvEEEEvNT_6ParamsE,"a",@progbits
	.sectionflags	@""
	.align	4
.nv.constant0._ZN7cutlass13device_kernelINS_4gemm6kernel13GemmUniversalIN4cute5tupleIJiiiiEEENS1_10collective13CollectiveMmaINS1_34MainloopSm90TmaGmmaWarpSpecializedILi2ENS5_IJNS4_1CILi4EEENSA_ILi1EEESC_EEENS1_32KernelTmaWarpSpecializedPingpongEEENS5_IJNSA_ILi64EEENSA_ILi256EEENSA_ILi128EEEEEENS_6half_tENS5_IJlSC_lEEESK_SL_NS4_8TiledMMAINS4_8MMA_AtomIJNS4_4SM904GMMA26MMA_64x256x16_F32F16F16_SSILNSP_5MajorE0ELSR_0ELNSP_7ScaleInE1ELSS_1EEEEEENS4_6LayoutINS5_IJSC_SC_SC_EEENS5_IJNSA_ILi0EEESX_SX_EEEEENS5_IJNS4_10UnderscoreES10_S10_EEEEENS4_13SM90_TMA_LOADENS4_14ComposedLayoutINS4_7SwizzleILi3ELi4ELi3EEENS4_18smem_ptr_flag_bitsILi16EEENSV_INS5_IJNSA_ILi8EEESG_EEENS5_IJSG_SC_EEEEEEEvNS4_8identityENS4_23SM90_TMA_LOAD_MULTICASTES1D_vS1E_EENS_8epilogue10collective6detail29Sm90TmaWarpSpecializedAdapterINS1I_15DefaultEpilogueISK_SL_SL_NS1H_6thread17LinearCombinationISK_Li1EffLNS1M_9ScaleType4KindE0ELNS_15FloatRoundStyleE2ESK_EENS1_15EpilogueDefaultEEEEEvvEEEEvNT_6ParamsE:
	.zero		1664


//--------------------- SYMBOLS --------------------------

	.type		.nv.reservedSmem.offset0,@object
	.size		.nv.reservedSmem.offset0,0x4
	.type		__assertfail,@function
